	.target	sm_90a

	.elftype	@"ET_EXEC"


//--------------------- .note.nv.tkinfo           --------------------------
	.section	.note.nv.tkinfo,"",@"SHT_NOTE"
	.sectionflags	@"SHF_NOTE_NV_TKINFO"
	.tkinfo
        /*0018*/ 	.word	0x00000002
        /*0030*/ 	.string	""
        /*0030*/ 	.string	"ptxas"
        /*0030*/ 	.string	"Cuda compilation tools, release 13.0, V13.0.88"
        /*0030*/ 	.string	"Build cuda_13.0.r13.0/compiler.36424714_0"
        /*0030*/ 	.string	"-v  -suppress-debug-info  -lineinfo  -arch sm_90a "



//--------------------- .note.nv.cuinfo           --------------------------
	.section	.note.nv.cuinfo,"",@"SHT_NOTE"
	.sectionflags	@"SHF_NOTE_NV_CUINFO"
        /*0018*/ 	.short	0x0002
        /*001a*/ 	.short	0x005a
        /*001c*/ 	.short	0x0082
	.zero		2


//--------------------- .nv.info                  --------------------------
	.section	.nv.info,"",@"SHT_CUDA_INFO"
	.align	4


	//----- nvinfo : EIATTR_REGCOUNT
	.align		4
        /*0000*/ 	.byte	0x04, 0x2f
        /*0002*/ 	.short	(.L_1 - .L_0)
	.align		4
.L_0:
        /*0004*/ 	.word	index@(gluon_wgmma)
        /*0008*/ 	.word	0x000000ff


	//----- nvinfo : EIATTR_FRAME_SIZE
	.align		4
.L_1:
        /*000c*/ 	.byte	0x04, 0x11
        /*000e*/ 	.short	(.L_3 - .L_2)
	.align		4
.L_2:
        /*0010*/ 	.word	index@(gluon_wgmma)
        /*0014*/ 	.word	0x00000200


	//----- nvinfo : EIATTR_MIN_STACK_SIZE
	.align		4
.L_3:
        /*0018*/ 	.byte	0x04, 0x12
        /*001a*/ 	.short	(.L_5 - .L_4)
	.align		4
.L_4:
        /*001c*/ 	.word	index@(gluon_wgmma)
        /*0020*/ 	.word	0x00000200
.L_5:


//--------------------- .nv.compat                --------------------------
	.section	.nv.compat,"",@"SHT_CUDA_COMPAT_INFO"
	.align	4
        /*0000*/ 	.byte	0x02, 0x09, 0x01, 0x00, 0x02, 0x02, 0x04, 0x00, 0x02, 0x05, 0x05, 0x00, 0x03, 0x07, 0x01, 0x01
        /*0010*/ 	.byte	0x02, 0x03, 0x03, 0x00, 0x02, 0x06, 0x01, 0x00, 0x04, 0x0b, 0x08, 0x00, 0x00, 0x00, 0x00, 0x00
        /*0020*/ 	.byte	0x00, 0x00, 0x00, 0x00


//--------------------- .nv.info.gluon_wgmma      --------------------------
	.section	.nv.info.gluon_wgmma,"",@"SHT_CUDA_INFO"
	.sectionflags	@""
	.align	4


	//----- nvinfo : EIATTR_CUDA_API_VERSION
	.align		4
        /*0000*/ 	.byte	0x04, 0x37
        /*0002*/ 	.short	(.L_7 - .L_6)
.L_6:
        /*0004*/ 	.word	0x00000082


	//----- nvinfo : EIATTR_KPARAM_INFO
	.align		4
.L_7:
        /*0008*/ 	.byte	0x04, 0x17
        /*000a*/ 	.short	(.L_9 - .L_8)
.L_8:
        /*000c*/ 	.word	0x00000000
        /*0010*/ 	.short	0x000a
        /*0012*/ 	.short	0x0048
        /*0014*/ 	.byte	0x00, 0xf4, 0x21, 0x00


	//----- nvinfo : EIATTR_KPARAM_INFO
	.align		4
.L_9:
        /*0018*/ 	.byte	0x04, 0x17
        /*001a*/ 	.short	(.L_11 - .L_10)
.L_10:
        /*001c*/ 	.word	0x00000000
        /*0020*/ 	.short	0x0009
        /*0022*/ 	.short	0x0040
        /*0024*/ 	.byte	0x00, 0xf4, 0x21, 0x00


	//----- nvinfo : EIATTR_KPARAM_INFO
	.align		4
.L_11:
        /*0028*/ 	.byte	0x04, 0x17
        /*002a*/ 	.short	(.L_13 - .L_12)
.L_12:
        /*002c*/ 	.word	0x00000000
        /*0030*/ 	.short	0x0008
        /*0032*/ 	.short	0x0038
        /*0034*/ 	.byte	0x00, 0xf0, 0x21, 0x00


	//----- nvinfo : EIATTR_KPARAM_INFO
	.align		4
.L_13:
        /*0038*/ 	.byte	0x04, 0x17
        /*003a*/ 	.short	(.L_15 - .L_14)
.L_14:
        /*003c*/ 	.word	0x00000000
        /*0040*/ 	.short	0x0007
        /*0042*/ 	.short	0x0030
        /*0044*/ 	.byte	0x00, 0xf0, 0x21, 0x00


	//----- nvinfo : EIATTR_KPARAM_INFO
	.align		4
.L_15:
        /*0048*/ 	.byte	0x04, 0x17
        /*004a*/ 	.short	(.L_17 - .L_16)
.L_16:
        /*004c*/ 	.word	0x00000000
        /*0050*/ 	.short	0x0006
        /*0052*/ 	.short	0x0028
        /*0054*/ 	.byte	0x00, 0xf0, 0x21, 0x00


	//----- nvinfo : EIATTR_KPARAM_INFO
	.align		4
.L_17:
        /*0058*/ 	.byte	0x04, 0x17
        /*005a*/ 	.short	(.L_19 - .L_18)
.L_18:
        /*005c*/ 	.word	0x00000000
        /*0060*/ 	.short	0x0005
        /*0062*/ 	.short	0x0020
        /*0064*/ 	.byte	0x00, 0xf0, 0x11, 0x00


	//----- nvinfo : EIATTR_KPARAM_INFO
	.align		4
.L_19:
        /*0068*/ 	.byte	0x04, 0x17
        /*006a*/ 	.short	(.L_21 - .L_20)
.L_20:
        /*006c*/ 	.word	0x00000000
        /*0070*/ 	.short	0x0004
        /*0072*/ 	.short	0x001c
        /*0074*/ 	.byte	0x00, 0xf0, 0x11, 0x00


	//----- nvinfo : EIATTR_KPARAM_INFO
	.align		4
.L_21:
        /*0078*/ 	.byte	0x04, 0x17
        /*007a*/ 	.short	(.L_23 - .L_22)
.L_22:
        /*007c*/ 	.word	0x00000000
        /*0080*/ 	.short	0x0003
        /*0082*/ 	.short	0x0018
        /*0084*/ 	.byte	0x00, 0xf0, 0x11, 0x00


	//----- nvinfo : EIATTR_KPARAM_INFO
	.align		4
.L_23:
        /*0088*/ 	.byte	0x04, 0x17
        /*008a*/ 	.short	(.L_25 - .L_24)
.L_24:
        /*008c*/ 	.word	0x00000000
        /*0090*/ 	.short	0x0002
        /*0092*/ 	.short	0x0010
        /*0094*/ 	.byte	0x00, 0xf4, 0x21, 0x00


	//----- nvinfo : EIATTR_KPARAM_INFO
	.align		4
.L_25:
        /*0098*/ 	.byte	0x04, 0x17
        /*009a*/ 	.short	(.L_27 - .L_26)
.L_26:
        /*009c*/ 	.word	0x00000000
        /*00a0*/ 	.short	0x0001
        /*00a2*/ 	.short	0x0008
        /*00a4*/ 	.byte	0x00, 0xf4, 0x21, 0x00


	//----- nvinfo : EIATTR_KPARAM_INFO
	.align		4
.L_27:
        /*00a8*/ 	.byte	0x04, 0x17
        /*00aa*/ 	.short	(.L_29 - .L_28)
.L_28:
        /*00ac*/ 	.word	0x00000000
        /*00b0*/ 	.short	0x0000
        /*00b2*/ 	.short	0x0000
        /*00b4*/ 	.byte	0x00, 0xf4, 0x21, 0x00


	//----- nvinfo : EIATTR_SPARSE_MMA_MASK
	.align		4
.L_29:
        /*00b8*/ 	.byte	0x03, 0x50
        /*00ba*/ 	.short	0x0000


	//----- nvinfo : EIATTR_MAXREG_COUNT
	.align		4
        /*00bc*/ 	.byte	0x03, 0x1b
        /*00be*/ 	.short	0x00ff


	//----- nvinfo : EIATTR_NUM_BARRIERS
	.align		4
        /*00c0*/ 	.byte	0x02, 0x4c
        /*00c2*/ 	.byte	0x01
	.zero		1


	//----- nvinfo : EIATTR_ANNOTATIONS
	.align		4
        /*00c4*/ 	.byte	0x04, 0x55
        /*00c6*/ 	.short	(.L_31 - .L_30)


	//   ....[0]....
.L_30:
        /*00c8*/ 	.word	0x00000001
        /*00cc*/ 	.byte	0x50, 0x11, 0x00, 0x00, 0x01, 0x00, 0x00, 0x00, 0xa0, 0x12, 0x00, 0x00, 0x01, 0x00, 0x00, 0x00
        /* <DEDUP_REMOVED lines=162> */
        /*0afc*/ 	.byte	0x90, 0x41, 0x00, 0x00, 0x01, 0x00, 0x00, 0x00, 0xb0, 0x41, 0x00, 0x00


	//----- nvinfo : EIATTR_MERCURY_ISA_VERSION
	.align		4
.L_31:
        /*0b08*/ 	.byte	0x03, 0x5f
        /*0b0a*/ 	.short	0x0101


	//----- nvinfo : EIATTR_INT_WARP_WIDE_INSTR_OFFSETS
	.align		4
        /*0b0c*/ 	.byte	0x04, 0x31
        /*0b0e*/ 	.short	(.L_33 - .L_32)


	//   ....[0]....
.L_32:
        /*0b10*/ 	.word	0x000012d0


	//   ....[1]....
        /*0b14*/ 	.word	0x000012f0


	//   ....[2]....
        /*0b18*/ 	.word	0x00001310


	//   ....[3]....
        /*0b1c*/ 	.word	0x000013f0


	//   ....[4]....
        /*0b20*/ 	.word	0x00002910


	//   ....[5]....
        /*0b24*/ 	.word	0x00002920


	//   ....[6]....
        /*0b28*/ 	.word	0x000029d0


	//   ....[7]....
        /*0b2c*/ 	.word	0x000029e0


	//   ....[8]....
        /*0b30*/ 	.word	0x000044e0


	//   ....[9]....
        /*0b34*/ 	.word	0x00004500


	//----- nvinfo : EIATTR_COOP_GROUP_MASK_REGIDS
	.align		4
.L_33:
        /*0b38*/ 	.byte	0x04, 0x29
        /*0b3a*/ 	.short	(.L_35 - .L_34)


	//   ....[0]....
.L_34:
        /*0b3c*/ 	.word	0xffffffff


	//   ....[1]....
        /*0b40*/ 	.word	0xffffffff


	//   ....[2]....
        /*0b44*/ 	.word	0xffffffff


	//----- nvinfo : EIATTR_COOP_GROUP_INSTR_OFFSETS
	.align		4
.L_35:
        /*0b48*/ 	.byte	0x04, 0x28
        /*0b4a*/ 	.short	(.L_37 - .L_36)


	//   ....[0]....
.L_36:
        /*0b4c*/ 	.word	0x00000160


	//   ....[1]....
        /*0b50*/ 	.word	0x00000730


	//   ....[2]....
        /*0b54*/ 	.word	0x00000ce0


	//----- nvinfo : EIATTR_MBARRIER_INSTR_OFFSETS
	.align		4
.L_37:
        /*0b58*/ 	.byte	0x04, 0x39
        /*0b5a*/ 	.short	(.L_39 - .L_38)


	//   ....[0]....
.L_38:
        /*0b5c*/ 	.word	0x00001600
        /*0b60*/ 	.word	0x000000ff
        /*0b64*/ 	.word	0x00048000
        /*0b68*/ 	.short	0x0100
        /*0b6a*/ 	.byte	0x3b
	.zero		1


	//   ....[1]....
        /*0b6c*/ 	.word	0x00001c40
        /*0b70*/ 	.word	0x000000ff
        /*0b74*/ 	.word	0x00048008
        /*0b78*/ 	.short	0x0100
        /*0b7a*/ 	.byte	0x3b
	.zero		1


	//   ....[2]....
        /*0b7c*/ 	.word	0x00001df0
        /*0b80*/ 	.word	0x000000ff
        /*0b84*/ 	.word	0x00048010
        /*0b88*/ 	.short	0x0100
        /*0b8a*/ 	.byte	0x3b
	.zero		1


	//   ....[3]....
        /*0b8c*/ 	.word	0x00002a70
        /*0b90*/ 	.word	0x000000ff
        /*0b94*/ 	.word	0x00048000
        /*0b98*/ 	.short	0x010a
        /*0b9a*/ 	.byte	0x16
	.zero		1


	//   ....[4]....
        /*0b9c*/ 	.word	0x00003cf0
        /*0ba0*/ 	.word	0x000000ff
        /*0ba4*/ 	.word	0x00048000
        /*0ba8*/ 	.short	0x0108
        /*0baa*/ 	.byte	0x3b
	.zero		1


	//   ....[5]....
        /*0bac*/ 	.word	0x00003d60
        /*0bb0*/ 	.word	0x000000ff
        /*0bb4*/ 	.word	0x00048008
        /*0bb8*/ 	.short	0x0108
        /*0bba*/ 	.byte	0x3b
	.zero		1


	//   ....[6]....
        /*0bbc*/ 	.word	0x00003de0
        /*0bc0*/ 	.word	0x000000ff
        /*0bc4*/ 	.word	0x00048010
        /*0bc8*/ 	.short	0x0108
        /*0bca*/ 	.byte	0x3b
	.zero		1


	//   ....[7]....
        /*0bcc*/ 	.word	0x00004d90
        /*0bd0*/ 	.word	0x000000ff
        /*0bd4*/ 	.word	0x00048000
        /*0bd8*/ 	.short	0x010a
        /*0bda*/ 	.byte	0x16
	.zero		1


	//----- nvinfo : EIATTR_NUM_MBARRIERS
	.align		4
.L_39:
        /*0bdc*/ 	.byte	0x03, 0x38
        /*0bde*/ 	.short	0x0003


	//----- nvinfo : EIATTR_EXIT_INSTR_OFFSETS
	.align		4
        /*0be0*/ 	.byte	0x04, 0x1c
        /*0be2*/ 	.short	(.L_41 - .L_40)


	//   ....[0]....
.L_40:
        /*0be4*/ 	.word	0x00004d80


	//----- nvinfo : EIATTR_REQNTID
	.align		4
.L_41:
        /*0be8*/ 	.byte	0x04, 0x10
        /*0bea*/ 	.short	(.L_43 - .L_42)
.L_42:
        /*0bec*/ 	.word	0x00000080
        /*0bf0*/ 	.word	0x00000001
        /*0bf4*/ 	.word	0x00000001


	//----- nvinfo : EIATTR_CRS_STACK_SIZE
	.align		4
.L_43:
        /*0bf8*/ 	.byte	0x04, 0x1e
        /*0bfa*/ 	.short	(.L_45 - .L_44)
.L_44:
        /*0bfc*/ 	.word	0x00000000


	//----- nvinfo : EIATTR_CBANK_PARAM_SIZE
	.align		4
.L_45:
        /*0c00*/ 	.byte	0x03, 0x19
        /*0c02*/ 	.short	0x0050


	//----- nvinfo : EIATTR_PARAM_CBANK
	.align		4
        /*0c04*/ 	.byte	0x04, 0x0a
        /*0c06*/ 	.short	(.L_47 - .L_46)
	.align		4
.L_46:
        /*0c08*/ 	.word	index@(.nv.constant0.gluon_wgmma)
        /*0c0c*/ 	.short	0x0210
        /*0c0e*/ 	.short	0x0050


	//----- nvinfo : EIATTR_SW_WAR
	.align		4
.L_47:
        /*0c10*/ 	.byte	0x04, 0x36
        /*0c12*/ 	.short	(.L_49 - .L_48)
.L_48:
        /*0c14*/ 	.word	0x00000008
.L_49:


//--------------------- .nv.callgraph             --------------------------
	.section	.nv.callgraph,"",@"SHT_CUDA_CALLGRAPH"
	.align	4
	.sectionentsize	8
	.align		4
        /*0000*/ 	.word	0x00000000
	.align		4
        /*0004*/ 	.word	0xffffffff
	.align		4
        /*0008*/ 	.word	0x00000000
	.align		4
        /*000c*/ 	.word	0xfffffffe
	.align		4
        /*0010*/ 	.word	0x00000000
	.align		4
        /*0014*/ 	.word	0xfffffffd
	.align		4
        /*0018*/ 	.word	0x00000000
	.align		4
        /*001c*/ 	.word	0xfffffffc


//--------------------- .text.gluon_wgmma         --------------------------
	.section	.text.gluon_wgmma,"ax",@progbits
	.align	128
        .global         gluon_wgmma
        .type           gluon_wgmma,@function
        .size           gluon_wgmma,(.L_x_52 - gluon_wgmma)
        .other          gluon_wgmma,@"STO_CUDA_ENTRY STV_DEFAULT"
gluon_wgmma:
.text.gluon_wgmma:
[----:B------:R-:W1:Y:S01]  /*0000*/  LDC R1, c[0x0][0x28] ;  /* 0x00000a00ff017b82 */ /* 0x000e620000000800 */
[----:B------:R-:W2:Y:S07]  /*0010*/  S2R R20, SR_TID.X ;  /* 0x0000000000147919 */ /* 0x000eae0000002100 */
[----:B------:R-:W3:Y:S01]  /*0020*/  S2UR UR4, SR_CgaCtaId ;  /* 0x00000000000479c3 */ /* 0x000ee20000008800 */
[----:B------:R-:W-:Y:S01]  /*0030*/  UMOV UR59, 0x400 ;  /* 0x00000400003b7882 */ /* 0x000fe20000000000 */
[----:B------:R-:W-:Y:S01]  /*0040*/  ULDC UR6, c[0x0][0xc] ;  /* 0x0000030000067ab9 */ /* 0x000fe20000000800 */
[----:B------:R-:W-:Y:S01]  /*0050*/  ULDC.64 UR52, c[0x0][0x250] ;  /* 0x0000940000347ab9 */ /* 0x000fe20000000a00 */
[----:B------:R-:W-:Y:S01]  /*0060*/  BSSY B0, `(.L_x_0) ;  /* 0x000001f000007945 */ /* 0x000fe20003800000 */
[----:B-1----:R-:W-:-:S03]  /*0070*/  VIADD R1, R1, 0xfffffe00 ;  /* 0xfffffe0001017836 */ /* 0x002fc60000000000 */
[----:B------:R-:W1:Y:S08]  /*0080*/  LDC R6, c[0x0][0x228] ;  /* 0x00008a00ff067b82 */ /* 0x000e700000000800 */
[----:B------:R-:W4:Y:S08]  /*0090*/  LDC R13, c[0x0][0x230] ;  /* 0x00008c00ff0d7b82 */ /* 0x000f300000000800 */
[----:B------:R-:W-:Y:S01]  /*00a0*/  S2UR UR54, SR_CTAID.Y ;  /* 0x00000000003679c3 */ /* 0x000fe20000002600 */
[----:B---3--:R-:W-:-:S03]  /*00b0*/  ULEA UR59, UR4, UR59, 0x18 ;  /* 0x0000003b043b7291 */ /* 0x008fc6000f8ec03f */
[----:B------:R-:W-:Y:S01]  /*00c0*/  ULDC UR4, c[0x0][0x10] ;  /* 0x0000040000047ab9 */ /* 0x000fe20000000800 */
[----:B--2---:R-:W-:-:S03]  /*00d0*/  LOP3.LUT R3, R20, 0x7f, RZ, 0xc0, !PT ;  /* 0x0000007f14037812 */ /* 0x004fc600078ec0ff */
[----:B------:R-:W2:Y:S01]  /*00e0*/  S2UR UR5, SR_CTAID.Z ;  /* 0x00000000000579c3 */ /* 0x000ea20000002700 */
[----:B-1----:R-:W-:Y:S01]  /*00f0*/  VIADD R6, R6, 0xffffffff ;  /* 0xffffffff06067836 */ /* 0x002fe20000000000 */
[C---:B------:R-:W-:Y:S02]  /*0100*/  ISETP.GE.U32.AND P0, PT, R3.reuse, 0x20, PT ;  /* 0x000000200300780c */ /* 0x040fe40003f06070 */
[C---:B------:R-:W-:Y:S02]  /*0110*/  ISETP.NE.U32.AND P2, PT, R3.reuse, RZ, PT ;  /* 0x000000ff0300720c */ /* 0x040fe40003f45070 */
[----:B------:R-:W-:Y:S02]  /*0120*/  LEA R12, R3, UR59, 0x2 ;  /* 0x0000003b030c7c11 */ /* 0x000fe4000f8e10ff */
[----:B------:R-:W1:Y:S01]  /*0130*/  S2UR UR55, SR_CTAID.X ;  /* 0x00000000003779c3 */ /* 0x000e620000002500 */
[----:B----4-:R-:W-:-:S06]  /*0140*/  VIADD R8, R13, 0xffffffff ;  /* 0xffffffff0d087836 */ /* 0x010fcc0000000000 */
[----:B------:R3:W-:Y:S01]  /*0150*/  @!P0 STS [R12], RZ ;  /* 0x000000ff0c008388 */ /* 0x0007e20000000800 */
[----:B------:R-:W-:-:S03]  /*0160*/  NOP ;  /* 0x0000000000007918 */ /* 0x000fc60000000000 */
[----:B------:R3:W-:Y:S01]  /*0170*/  @!P2 STS [UR59+0x24], R6 ;  /* 0x00002406ff00a988 */ /* 0x0007e2000800083b */
[----:B--2---:R-:W-:-:S03]  /*0180*/  UIMAD UR4, UR5, UR4, UR54 ;  /* 0x00000004050472a4 */ /* 0x004fc6000f8e0236 */
[----:B------:R3:W-:Y:S01]  /*0190*/  @!P2 STS [UR59+0x20], R8 ;  /* 0x00002008ff00a988 */ /* 0x0007e2000800083b */
[----:B-1----:R-:W-:-:S04]  /*01a0*/  UIMAD UR4, UR4, UR6, UR55 ;  /* 0x00000006040472a4 */ /* 0x002fc8000f8e0237 */
[----:B------:R-:W-:-:S04]  /*01b0*/  UIMAD UR8, UR4, 0x180, URZ ;  /* 0x00000180040878a4 */ /* 0x000fc8000f8e023f */
[----:B------:R-:W-:-:S04]  /*01c0*/  UIADD3 UR4, UP0, UR8, UR52, URZ ;  /* 0x0000003408047290 */ /* 0x000fc8000ff1e03f */
[----:B------:R-:W-:Y:S01]  /*01d0*/  ULEA.HI.X.SX32 UR5, UR8, UR53, 0x1, UP0 ;  /* 0x0000003508057291 */ /* 0x000fe200080f0e3f */
[----:B---3--:R-:W-:Y:S11]  /*01e0*/  @P2 BRA `(.L_x_1) ;  /* 0x0000000000182947 */ /* 0x008ff60003800000 */
[----:B------:R-:W1:Y:S01]  /*01f0*/  LDS R0, [UR59+0x8] ;  /* 0x0000083bff007984 */ /* 0x000e620008000800 */
[----:B------:R-:W2:Y:S01]  /*0200*/  LDC.64 R10, c[0x0][0x210] ;  /* 0x00008400ff0a7b82 */ /* 0x000ea20000000a00 */
[----:B------:R-:W-:Y:S02]  /*0210*/  IMAD.MOV.U32 R5, RZ, RZ, 0x70 ;  /* 0x00000070ff057424 */ /* 0x000fe400078e00ff */
[----:B--2---:R2:W-:Y:S03]  /*0220*/  STS.64 [UR59], R10 ;  /* 0x0000000aff007988 */ /* 0x0045e60008000a3b */
[----:B-1----:R-:W-:-:S05]  /*0230*/  LOP3.LUT R0, R0, 0x10, R5, 0xd8, !PT ;  /* 0x0000001000007812 */ /* 0x002fca00078ed805 */
[----:B------:R2:W-:Y:S02]  /*0240*/  STS [UR59+0x8], R0 ;  /* 0x00000800ff007988 */ /* 0x0005e4000800083b */
.L_x_1:
[----:B------:R-:W-:Y:S05]  /*0250*/  BSYNC B0 ;  /* 0x0000000000007941 */ /* 0x000fea0003800000 */
.L_x_0:
[----:B------:R-:W-:Y:S04]  /*0260*/  BSSY B0, `(.L_x_2) ;  /* 0x000000a000007945 */ /* 0x000fe80003800000 */
[----:B------:R-:W-:Y:S05]  /*0270*/  @P2 BRA `(.L_x_3) ;  /* 0x0000000000202947 */ /* 0x000fea0003800000 */
[----:B--2---:R-:W1:Y:S01]  /*0280*/  LDS R0, [UR59+0x34] ;  /* 0x0000343bff007984 */ /* 0x004e620008000800 */
[----:B------:R-:W-:Y:S02]  /*0290*/  IMAD.MOV.U32 R5, RZ, RZ, 0x3f000000 ;  /* 0x3f000000ff057424 */ /* 0x000fe400078e00ff */
[----:B------:R-:W-:Y:S01]  /*02a0*/  @!P2 IMAD.MOV.U32 R2, RZ, RZ, 0xff ;  /* 0x000000ffff02a424 */ /* 0x000fe200078e00ff */
[----:B------:R-:W2:Y:S02]  /*02b0*/  @!P2 LDS R7, [UR59+0x38] ;  /* 0x0000383bff07a984 */ /* 0x000ea40008000800 */
[----:B-1----:R-:W-:Y:S02]  /*02c0*/  LOP3.LUT R0, R0, 0xff000000, R5, 0xb8, !PT ;  /* 0xff00000000007812 */ /* 0x002fe400078eb805 */
[----:B--2---:R-:W-:-:S03]  /*02d0*/  @!P2 LOP3.LUT R2, R7, 0xff, R2, 0xb8, !PT ;  /* 0x000000ff0702a812 */ /* 0x004fc600078eb802 */
[----:B------:R1:W-:Y:S04]  /*02e0*/  STS [UR59+0x34], R0 ;  /* 0x00003400ff007988 */ /* 0x0003e8000800083b */
[----:B------:R1:W-:Y:S02]  /*02f0*/  @!P2 STS [UR59+0x38], R2 ;  /* 0x00003802ff00a988 */ /* 0x0003e4000800083b */
.L_x_3:
[----:B------:R-:W-:Y:S05]  /*0300*/  BSYNC B0 ;  /* 0x0000000000007941 */ /* 0x000fea0003800000 */
.L_x_2:
[----:B------:R-:W-:Y:S04]  /*0310*/  BSSY B0, `(.L_x_4) ;  /* 0x000000e000007945 */ /* 0x000fe80003800000 */
[----:B------:R-:W-:Y:S05]  /*0320*/  @P2 BRA `(.L_x_5) ;  /* 0x0000000000302947 */ /* 0x000fea0003800000 */
[----:B-1----:R-:W1:Y:S01]  /*0330*/  LDS R2, [UR59+0x34] ;  /* 0x0000343bff027984 */ /* 0x002e620008000800 */
[----:B------:R-:W3:Y:S03]  /*0340*/  LDC.64 R4, c[0x0][0x238] ;  /* 0x00008e00ff047b82 */ /* 0x000ee60000000a00 */
[----:B--2---:R-:W2:Y:S01]  /*0350*/  LDS R0, [UR59+0x1c] ;  /* 0x00001c3bff007984 */ /* 0x004ea20008000800 */
[C---:B---3--:R-:W-:Y:S01]  /*0360*/  SHF.L.U64.HI R5, R4.reuse, 0x1, R5 ;  /* 0x0000000104057819 */ /* 0x048fe20000010205 */
[----:B------:R-:W-:-:S03]  /*0370*/  IMAD.SHL.U32 R4, R4, 0x2, RZ ;  /* 0x0000000204047824 */ /* 0x000fc600078e00ff */
[--C-:B------:R-:W-:Y:S02]  /*0380*/  SHF.R.U32.HI R7, RZ, 0x4, R5.reuse ;  /* 0x00000004ff077819 */ /* 0x100fe40000011605 */
[----:B------:R-:W-:-:S05]  /*0390*/  SHF.R.U64 R4, R4, 0x4, R5 ;  /* 0x0000000404047819 */ /* 0x000fca0000001205 */
[----:B------:R3:W-:Y:S01]  /*03a0*/  STS [UR59+0xc], R4 ;  /* 0x00000c04ff007988 */ /* 0x0007e2000800083b */
[----:B-1----:R-:W-:Y:S02]  /*03b0*/  LOP3.LUT R2, R2, 0x7, RZ, 0xb8, !PT ;  /* 0x0000000702027812 */ /* 0x002fe400078eb8ff */
[----:B--2---:R-:W-:-:S03]  /*03c0*/  LOP3.LUT R0, R0, 0xf, R7, 0xb8, !PT ;  /* 0x0000000f00007812 */ /* 0x004fc600078eb807 */
[----:B------:R3:W-:Y:S04]  /*03d0*/  STS [UR59+0x34], R2 ;  /* 0x00003402ff007988 */ /* 0x0007e8000800083b */
[----:B------:R3:W-:Y:S02]  /*03e0*/  STS [UR59+0x1c], R0 ;  /* 0x00001c00ff007988 */ /* 0x0007e4000800083b */
.L_x_5:
[----:B------:R-:W-:Y:S05]  /*03f0*/  BSYNC B0 ;  /* 0x0000000000007941 */ /* 0x000fea0003800000 */
.L_x_4:
[----:B------:R-:W-:Y:S04]  /*0400*/  BSSY B1, `(.L_x_6) ;  /* 0x000001b000017945 */ /* 0x000fe80003800000 */
[----:B------:R-:W-:Y:S01]  /*0410*/  BSSY B0, `(.L_x_7) ;  /* 0x0000016000007945 */ /* 0x000fe20003800000 */
[----:B-123--:R-:W-:-:S03]  /*0420*/  IMAD.MOV.U32 R0, RZ, RZ, RZ ;  /* 0x000000ffff007224 */ /* 0x00efc600078e00ff */
[----:B------:R-:W-:Y:S05]  /*0430*/  @P2 BRA `(.L_x_8) ;  /* 0x0000000000202947 */ /* 0x000fea0003800000 */
[----:B------:R-:W1:Y:S02]  /*0440*/  LDS R2, [UR59+0x34] ;  /* 0x0000343bff027984 */ /* 0x000e640008000800 */
[----:B-1----:R-:W-:-:S05]  /*0450*/  LOP3.LUT R2, R2, 0x38, RZ, 0xb8, !PT ;  /* 0x0000003802027812 */ /* 0x002fca00078eb8ff */
[----:B------:R1:W-:Y:S01]  /*0460*/  STS [UR59+0x34], R2 ;  /* 0x00003402ff007988 */ /* 0x0003e2000800083b */
[----:B------:R-:W-:Y:S05]  /*0470*/  @P2 BRA `(.L_x_9) ;  /* 0x0000000000202947 */ /* 0x000fea0003800000 */
[----:B-1----:R-:W1:Y:S01]  /*0480*/  LDS R2, [UR59+0x8] ;  /* 0x0000083bff027984 */ /* 0x002e620008000800 */
[----:B------:R-:W-:-:S05]  /*0490*/  IMAD.MOV.U32 R5, RZ, RZ, 0x780 ;  /* 0x00000780ff057424 */ /* 0x000fca00078e00ff */
[----:B-1----:R-:W-:-:S05]  /*04a0*/  LOP3.LUT R2, R2, 0x500, R5, 0xd8, !PT ;  /* 0x0000050002027812 */ /* 0x002fca00078ed805 */
[----:B------:R1:W-:Y:S02]  /*04b0*/  STS [UR59+0x8], R2 ;  /* 0x00000802ff007988 */ /* 0x0003e4000800083b */
.L_x_8:
[----:B------:R-:W-:Y:S05]  /*04c0*/  @P2 BRA `(.L_x_10) ;  /* 0x0000000000282947 */ /* 0x000fea0003800000 */
[----:B-1----:R-:W1:Y:S02]  /*04d0*/  LDS R2, [UR59+0x8] ;  /* 0x0000083bff027984 */ /* 0x002e640008000800 */
[----:B-1----:R-:W-:-:S05]  /*04e0*/  LOP3.LUT R2, R2, 0x1800, RZ, 0xb8, !PT ;  /* 0x0000180002027812 */ /* 0x002fca00078eb8ff */
[----:B------:R2:W-:Y:S02]  /*04f0*/  STS [UR59+0x8], R2 ;  /* 0x00000802ff007988 */ /* 0x0005e4000800083b */
.L_x_9:
[----:B------:R-:W-:Y:S05]  /*0500*/  @P2 BREAK B0 ;  /* 0x0000000000002942 */ /* 0x000fea0003800000 */
[----:B------:R-:W-:Y:S05]  /*0510*/  @P2 BRA `(.L_x_11) ;  /* 0x0000000000242947 */ /* 0x000fea0003800000 */
[----:B------:R-:W3:Y:S01]  /*0520*/  LDS R5, [UR59+0x8] ;  /* 0x0000083bff057984 */ /* 0x000ee20008000800 */
[----:B-12---:R-:W-:-:S05]  /*0530*/  IMAD.MOV.U32 R2, RZ, RZ, 0x6000 ;  /* 0x00006000ff027424 */ /* 0x006fca00078e00ff */
[----:B---3--:R-:W-:-:S04]  /*0540*/  LOP3.LUT R2, R5, 0x6000, R2, 0xd8, !PT ;  /* 0x0000600005027812 */ /* 0x008fc800078ed802 */
[----:B------:R-:W-:-:S05]  /*0550*/  LOP3.LUT R2, R2, 0x400000, RZ, 0xb8, !PT ;  /* 0x0040000002027812 */ /* 0x000fca00078eb8ff */
[----:B------:R2:W-:Y:S02]  /*0560*/  STS [UR59+0x8], R2 ;  /* 0x00000802ff007988 */ /* 0x0005e4000800083b */
.L_x_10:
[----:B------:R-:W-:Y:S05]  /*0570*/  BSYNC B0 ;  /* 0x0000000000007941 */ /* 0x000fea0003800000 */
.L_x_7:
[----:B-12---:R-:W1:Y:S02]  /*0580*/  @!P2 LDS R2, [UR59+0x8] ;  /* 0x0000083bff02a984 */ /* 0x006e640008000800 */
[----:B-1----:R-:W-:-:S05]  /*0590*/  @!P2 LOP3.LUT R2, R2, 0x8000, RZ, 0xb8, !PT ;  /* 0x000080000202a812 */ /* 0x002fca00078eb8ff */
[----:B------:R3:W-:Y:S02]  /*05a0*/  @!P2 STS [UR59+0x8], R2 ;  /* 0x00000802ff00a988 */ /* 0x0007e4000800083b */
.L_x_11:
[----:B------:R-:W-:Y:S05]  /*05b0*/  BSYNC B1 ;  /* 0x0000000000017941 */ /* 0x000fea0003800000 */
.L_x_6:
[----:B------:R-:W-:Y:S05]  /*05c0*/  WARPSYNC.ALL ;  /* 0x0000000000007948 */ /* 0x000fea0003800000 */
[----:B------:R-:W4:Y:S02]  /*05d0*/  LDC R7, c[0x0][0x22c] ;  /* 0x00008b00ff077b82 */ /* 0x000f240000000800 */
[----:B----4-:R-:W-:Y:S01]  /*05e0*/  VIADD R7, R7, 0xffffffff ;  /* 0xffffffff07077836 */ /* 0x010fe20000000000 */
[----:B------:R-:W-:Y:S06]  /*05f0*/  @P0 BRA `(.L_x_12) ;  /* 0x0000000000280947 */ /* 0x000fec0003800000 */
[----:B-123--:R-:W1:Y:S01]  /*0600*/  S2R R2, SR_LANEID ;  /* 0x0000000000027919 */ /* 0x00ee620000000000 */
[----:B------:R-:W-:Y:S05]  /*0610*/  WARPSYNC.ALL ;  /* 0x0000000000007948 */ /* 0x000fea0003800000 */
[----:B-1----:R-:W-:-:S05]  /*0620*/  IMAD.SHL.U32 R2, R2, 0x4, RZ ;  /* 0x0000000402027824 */ /* 0x002fca00078e00ff */
[----:B------:R-:W1:Y:S01]  /*0630*/  LDS R9, [R2+UR59] ;  /* 0x0000003b02097984 */ /* 0x000e620008000800 */
[----:B------:R-:W-:-:S05]  /*0640*/  IADD3 R4, P1, R2, UR4, RZ ;  /* 0x0000000402047c10 */ /* 0x000fca000ff3e0ff */
[----:B------:R-:W-:-:S05]  /*0650*/  IMAD.X R5, RZ, RZ, UR5, P1 ;  /* 0x00000005ff057e24 */ /* 0x000fca00088e06ff */
[----:B-1----:R4:W5:Y:S01]  /*0660*/  ATOMG.E.EXCH.STRONG.GPU PT, RZ, [R4], R9 ;  /* 0x0000000904ff73a8 */ /* 0x00296200041ee100 */
[----:B------:R-:W-:-:S04]  /*0670*/  DEPBAR {5,4,3,2,1,0} ;  /* 0x0000003f0000791a */ /* 0x000fc80000000000 */
[----:B------:R4:W-:Y:S01]  /*0680*/  UTMACCTL.IV [UR4] ;  /* 0x00000000040079b9 */ /* 0x0009e20008000000 */
[----:B------:R-:W-:Y:S01]  /*0690*/  NOP ;  /* 0x0000000000007918 */ /* 0x000fe20000000000 */
.L_x_12:
[----:B------:R-:W-:Y:S05]  /*06a0*/  @P0 BRA `(.L_x_13) ;  /* 0x00000000000c0947 */ /* 0x000fea0003800000 */
[----:B------:R0:W-:Y:S01]  /*06b0*/  UTMACMDFLUSH ;  /* 0x00000000000079b7 */ /* 0x0001e20000000000 */
[----:B------:R-:W-:Y:S05]  /*06c0*/  @P0 BRA `(.L_x_13) ;  /* 0x0000000000040947 */ /* 0x000fea0003800000 */
[----:B------:R-:W-:-:S04]  /*06d0*/  DEPBAR.LE SB0, 0x0 ;  /* 0x000080000000791a */ /* 0x000fc80000000000 */
.L_x_13:
[----:B------:R-:W-:Y:S05]  /*06e0*/  WARPSYNC.ALL ;  /* 0x0000000000007948 */ /* 0x000fea0003800000 */
[----:B-----5:R-:W-:Y:S06]  /*06f0*/  BAR.SYNC.DEFER_BLOCKING 0x0 ;  /* 0x0000000000007b1d */ /* 0x020fec0000010000 */
[----:B------:R-:W-:Y:S02]  /*0700*/  BSSY B1, `(.L_x_14) ;  /* 0x000000b000017945 */ /* 0x000fe40003800000 */
[----:B------:R-:W-:Y:S06]  /*0710*/  BAR.SYNC.DEFER_BLOCKING 0x0 ;  /* 0x0000000000007b1d */ /* 0x000fec0000010000 */
[----:B------:R1:W-:Y:S01]  /*0720*/  @!P0 STS [R12], RZ ;  /* 0x000000ff0c008388 */ /* 0x0003e20000000800 */
[----:B------:R-:W-:Y:S01]  /*0730*/  NOP ;  /* 0x0000000000007918 */ /* 0x000fe20000000000 */
[----:B------:R-:W-:Y:S05]  /*0740*/  @P2 BRA `(.L_x_15) ;  /* 0x0000000000182947 */ /* 0x000fea0003800000 */
[----:B-123--:R-:W1:Y:S01]  /*0750*/  LDS R2, [UR59+0x8] ;  /* 0x0000083bff027984 */ /* 0x00ee620008000800 */
[----:B------:R-:W2:Y:S01]  /*0760*/  LDC.64 R10, c[0x0][0x218] ;  /* 0x00008600ff0a7b82 */ /* 0x000ea20000000a00 */
[----:B----4-:R-:W-:Y:S02]  /*0770*/  IMAD.MOV.U32 R5, RZ, RZ, 0x70 ;  /* 0x00000070ff057424 */ /* 0x010fe400078e00ff */
[----:B--2---:R2:W-:Y:S03]  /*0780*/  STS.64 [UR59], R10 ;  /* 0x0000000aff007988 */ /* 0x0045e60008000a3b */
[----:B-1----:R-:W-:-:S05]  /*0790*/  LOP3.LUT R2, R2, 0x10, R5, 0xd8, !PT ;  /* 0x0000001002027812 */ /* 0x002fca00078ed805 */
[----:B------:R2:W-:Y:S02]  /*07a0*/  STS [UR59+0x8], R2 ;  /* 0x00000802ff007988 */ /* 0x0005e4000800083b */
.L_x_15:
[----:B----4-:R-:W-:Y:S05]  /*07b0*/  BSYNC B1 ;  /* 0x0000000000017941 */ /* 0x010fea0003800000 */
.L_x_14:
[----:B------:R-:W-:Y:S04]  /*07c0*/  BSSY B1, `(.L_x_16) ;  /* 0x000000a000017945 */ /* 0x000fe80003800000 */
[----:B------:R-:W-:Y:S05]  /*07d0*/  @P2 BRA `(.L_x_17) ;  /* 0x0000000000202947 */ /* 0x000fea0003800000 */
[----:B-123--:R-:W1:Y:S01]  /*07e0*/  LDS R2, [UR59+0x34] ;  /* 0x0000343bff027984 */ /* 0x00ee620008000800 */
[----:B------:R-:W-:Y:S02]  /*07f0*/  IMAD.MOV.U32 R9, RZ, RZ, 0x3f000000 ;  /* 0x3f000000ff097424 */ /* 0x000fe400078e00ff */
[----:B------:R-:W-:Y:S01]  /*0800*/  @!P2 IMAD.MOV.U32 R4, RZ, RZ, 0x7f ;  /* 0x0000007fff04a424 */ /* 0x000fe200078e00ff */
[----:B------:R-:W2:Y:S02]  /*0810*/  @!P2 LDS R5, [UR59+0x38] ;  /* 0x0000383bff05a984 */ /* 0x000ea40008000800 */
[----:B-1----:R-:W-:Y:S02]  /*0820*/  LOP3.LUT R2, R2, 0xff000000, R9, 0xb8, !PT ;  /* 0xff00000002027812 */ /* 0x002fe400078eb809 */
[----:B--2---:R-:W-:-:S03]  /*0830*/  @!P2 LOP3.LUT R4, R5, 0xff, R4, 0xb8, !PT ;  /* 0x000000ff0504a812 */ /* 0x004fc600078eb804 */
[----:B------:R4:W-:Y:S04]  /*0840*/  STS [UR59+0x34], R2 ;  /* 0x00003402ff007988 */ /* 0x0009e8000800083b */
[----:B------:R4:W-:Y:S02]  /*0850*/  @!P2 STS [UR59+0x38], R4 ;  /* 0x00003804ff00a988 */ /* 0x0009e4000800083b */
.L_x_17:
[----:B------:R-:W-:Y:S05]  /*0860*/  BSYNC B1 ;  /* 0x0000000000017941 */ /* 0x000fea0003800000 */
.L_x_16:
[----:B------:R-:W-:Y:S04]  /*0870*/  BSSY B1, `(.L_x_18) ;  /* 0x0000004000017945 */ /* 0x000fe80003800000 */
[----:B------:R-:W-:Y:S05]  /*0880*/  @P2 BRA `(.L_x_19) ;  /* 0x0000000000082947 */ /* 0x000fea0003800000 */
[----:B------:R1:W-:Y:S04]  /*0890*/  STS [UR59+0x24], R8 ;  /* 0x00002408ff007988 */ /* 0x0003e8000800083b */
[----:B------:R1:W-:Y:S02]  /*08a0*/  STS [UR59+0x20], R7 ;  /* 0x00002007ff007988 */ /* 0x0003e4000800083b */
.L_x_19:
[----:B------:R-:W-:Y:S05]  /*08b0*/  BSYNC B1 ;  /* 0x0000000000017941 */ /* 0x000fea0003800000 */
.L_x_18:
[----:B------:R-:W-:Y:S04]  /*08c0*/  BSSY B1, `(.L_x_20) ;  /* 0x000000e000017945 */ /* 0x000fe80003800000 */
[----:B------:R-:W-:Y:S05]  /*08d0*/  @P2 BRA `(.L_x_21) ;  /* 0x0000000000302947 */ /* 0x000fea0003800000 */
[----:B----4-:R-:W4:Y:S01]  /*08e0*/  LDS R4, [UR59+0x34] ;  /* 0x0000343bff047984 */ /* 0x010f220008000800 */
[----:B--2---:R-:W2:Y:S03]  /*08f0*/  LDC.64 R10, c[0x0][0x240] ;  /* 0x00009000ff0a7b82 */ /* 0x004ea60000000a00 */
[----:B-1-3--:R-:W1:Y:S01]  /*0900*/  LDS R2, [UR59+0x1c] ;  /* 0x00001c3bff027984 */ /* 0x00ae620008000800 */
[C---:B--2---:R-:W-:Y:S01]  /*0910*/  SHF.L.U64.HI R8, R10.reuse, 0x1, R11 ;  /* 0x000000010a087819 */ /* 0x044fe2000001020b */
[----:B------:R-:W-:-:S03]  /*0920*/  IMAD.SHL.U32 R5, R10, 0x2, RZ ;  /* 0x000000020a057824 */ /* 0x000fc600078e00ff */
[--C-:B------:R-:W-:Y:S02]  /*0930*/  SHF.R.U32.HI R9, RZ, 0x4, R8.reuse ;  /* 0x00000004ff097819 */ /* 0x100fe40000011608 */
[----:B------:R-:W-:-:S05]  /*0940*/  SHF.R.U64 R5, R5, 0x4, R8 ;  /* 0x0000000405057819 */ /* 0x000fca0000001208 */
[----:B------:R2:W-:Y:S01]  /*0950*/  STS [UR59+0xc], R5 ;  /* 0x00000c05ff007988 */ /* 0x0005e2000800083b */
[----:B----4-:R-:W-:Y:S02]  /*0960*/  LOP3.LUT R4, R4, 0x7, RZ, 0xb8, !PT ;  /* 0x0000000704047812 */ /* 0x010fe400078eb8ff */
[----:B-1----:R-:W-:-:S03]  /*0970*/  LOP3.LUT R2, R2, 0xf, R9, 0xb8, !PT ;  /* 0x0000000f02027812 */ /* 0x002fc600078eb809 */
[----:B------:R2:W-:Y:S04]  /*0980*/  STS [UR59+0x34], R4 ;  /* 0x00003404ff007988 */ /* 0x0005e8000800083b */
[----:B------:R2:W-:Y:S02]  /*0990*/  STS [UR59+0x1c], R2 ;  /* 0x00001c02ff007988 */ /* 0x0005e4000800083b */
.L_x_21:
[----:B------:R-:W-:Y:S05]  /*09a0*/  BSYNC B1 ;  /* 0x0000000000017941 */ /* 0x000fea0003800000 */
.L_x_20:
[----:B------:R-:W-:Y:S04]  /*09b0*/  BSSY B2, `(.L_x_22) ;  /* 0x000001a000027945 */ /* 0x000fe80003800000 */
[----:B------:R-:W-:Y:S04]  /*09c0*/  BSSY B1, `(.L_x_23) ;  /* 0x0000015000017945 */ /* 0x000fe80003800000 */
[----:B------:R-:W-:Y:S05]  /*09d0*/  @P2 BRA `(.L_x_24) ;  /* 0x0000000000202947 */ /* 0x000fea0003800000 */
[----:B-1234-:R-:W1:Y:S02]  /*09e0*/  LDS R2, [UR59+0x34] ;  /* 0x0000343bff027984 */ /* 0x01ee640008000800 */
[----:B-1----:R-:W-:-:S05]  /*09f0*/  LOP3.LUT R2, R2, 0x38, RZ, 0xb8, !PT ;  /* 0x0000003802027812 */ /* 0x002fca00078eb8ff */
[----:B------:R1:W-:Y:S01]  /*0a00*/  STS [UR59+0x34], R2 ;  /* 0x00003402ff007988 */ /* 0x0003e2000800083b */
[----:B------:R-:W-:Y:S05]  /*0a10*/  @P2 BRA `(.L_x_25) ;  /* 0x0000000000202947 */ /* 0x000fea0003800000 */
[----:B-1----:R-:W1:Y:S01]  /*0a20*/  LDS R2, [UR59+0x8] ;  /* 0x0000083bff027984 */ /* 0x002e620008000800 */
[----:B------:R-:W-:-:S05]  /*0a30*/  IMAD.MOV.U32 R5, RZ, RZ, 0x780 ;  /* 0x00000780ff057424 */ /* 0x000fca00078e00ff */
[----:B-1----:R-:W-:-:S05]  /*0a40*/  LOP3.LUT R2, R2, 0x500, R5, 0xd8, !PT ;  /* 0x0000050002027812 */ /* 0x002fca00078ed805 */
[----:B------:R1:W-:Y:S02]  /*0a50*/  STS [UR59+0x8], R2 ;  /* 0x00000802ff007988 */ /* 0x0003e4000800083b */
.L_x_24:
[----:B------:R-:W-:Y:S05]  /*0a60*/  @P2 BRA `(.L_x_26) ;  /* 0x0000000000282947 */ /* 0x000fea0003800000 */
[----:B-1234-:R-:W1:Y:S02]  /*0a70*/  LDS R2, [UR59+0x8] ;  /* 0x0000083bff027984 */ /* 0x01ee640008000800 */
[----:B-1----:R-:W-:-:S05]  /*0a80*/  LOP3.LUT R2, R2, 0x1800, RZ, 0xb8, !PT ;  /* 0x0000180002027812 */ /* 0x002fca00078eb8ff */
[----:B------:R2:W-:Y:S02]  /*0a90*/  STS [UR59+0x8], R2 ;  /* 0x00000802ff007988 */ /* 0x0005e4000800083b */
.L_x_25:
[----:B------:R-:W-:Y:S05]  /*0aa0*/  @P2 BREAK B1 ;  /* 0x0000000000012942 */ /* 0x000fea0003800000 */
[----:B------:R-:W-:Y:S05]  /*0ab0*/  @P2 BRA `(.L_x_27) ;  /* 0x0000000000242947 */ /* 0x000fea0003800000 */
[----:B-12---:R-:W1:Y:S01]  /*0ac0*/  LDS R2, [UR59+0x8] ;  /* 0x0000083bff027984 */ /* 0x006e620008000800 */
[----:B------:R-:W-:-:S05]  /*0ad0*/  IMAD.MOV.U32 R5, RZ, RZ, 0x6000 ;  /* 0x00006000ff057424 */ /* 0x000fca00078e00ff */
[----:B-1----:R-:W-:-:S04]  /*0ae0*/  LOP3.LUT R2, R2, 0x6000, R5, 0xd8, !PT ;  /* 0x0000600002027812 */ /* 0x002fc800078ed805 */
[----:B------:R-:W-:-:S05]  /*0af0*/  LOP3.LUT R2, R2, 0x400000, RZ, 0xb8, !PT ;  /* 0x0040000002027812 */ /* 0x000fca00078eb8ff */
[----:B------:R1:W-:Y:S02]  /*0b00*/  STS [UR59+0x8], R2 ;  /* 0x00000802ff007988 */ /* 0x0003e4000800083b */
.L_x_26:
[----:B------:R-:W-:Y:S05]  /*0b10*/  BSYNC B1 ;  /* 0x0000000000017941 */ /* 0x000fea0003800000 */
.L_x_23:
[----:B-1234-:R-:W1:Y:S02]  /*0b20*/  @!P2 LDS R2, [UR59+0x8] ;  /* 0x0000083bff02a984 */ /* 0x01ee640008000800 */
[----:B-1----:R-:W-:-:S05]  /*0b30*/  @!P2 LOP3.LUT R2, R2, 0x8000, RZ, 0xb8, !PT ;  /* 0x000080000202a812 */ /* 0x002fca00078eb8ff */
[----:B------:R3:W-:Y:S02]  /*0b40*/  @!P2 STS [UR59+0x8], R2 ;  /* 0x00000802ff00a988 */ /* 0x0007e4000800083b */
.L_x_27:
[----:B------:R-:W-:Y:S05]  /*0b50*/  BSYNC B2 ;  /* 0x0000000000027941 */ /* 0x000fea0003800000 */
.L_x_22:
[----:B------:R-:W-:Y:S05]  /*0b60*/  WARPSYNC.ALL ;  /* 0x0000000000007948 */ /* 0x000fea0003800000 */
[----:B------:R-:W-:-:S04]  /*0b70*/  UIADD3 UR7, UR8, 0x80, URZ ;  /* 0x0000008008077890 */ /* 0x000fc8000fffe03f */
[----:B------:R-:W-:-:S04]  /*0b80*/  UIADD3 UR6, UP0, UR7, UR52, URZ ;  /* 0x0000003407067290 */ /* 0x000fc8000ff1e03f */
[----:B------:R-:W-:Y:S01]  /*0b90*/  ULEA.HI.X.SX32 UR7, UR7, UR53, 0x1, UP0 ;  /* 0x0000003507077291 */ /* 0x000fe200080f0e3f */
[----:B------:R-:W-:Y:S11]  /*0ba0*/  @P0 BRA `(.L_x_28) ;  /* 0x0000000000280947 */ /* 0x000ff60003800000 */
        /* <DEDUP_REMOVED lines=10> */
.L_x_28:
[----:B------:R-:W-:Y:S05]  /*0c50*/  @P0 BRA `(.L_x_29) ;  /* 0x00000000000c0947 */ /* 0x000fea0003800000 */
[----:B------:R0:W-:Y:S01]  /*0c60*/  UTMACMDFLUSH ;  /* 0x00000000000079b7 */ /* 0x0001e20000000000 */
[----:B------:R-:W-:Y:S05]  /*0c70*/  @P0 BRA `(.L_x_29) ;  /* 0x0000000000040947 */ /* 0x000fea0003800000 */
[----:B------:R-:W-:-:S04]  /*0c80*/  DEPBAR.LE SB0, 0x0 ;  /* 0x000080000000791a */ /* 0x000fc80000000000 */
.L_x_29:
        /* <DEDUP_REMOVED lines=8> */
[----:B----4-:R-:W2:Y:S01]  /*0d10*/  LDC.64 R8, c[0x0][0x220] ;  /* 0x00008800ff087b82 */ /* 0x010ea20000000a00 */
[----:B------:R-:W-:Y:S02]  /*0d20*/  IMAD.MOV.U32 R5, RZ, RZ, 0x70 ;  /* 0x00000070ff057424 */ /* 0x000fe400078e00ff */
[----:B--2---:R2:W-:Y:S03]  /*0d30*/  STS.64 [UR59], R8 ;  /* 0x00000008ff007988 */ /* 0x0045e60008000a3b */
[----:B-1----:R-:W-:-:S05]  /*0d40*/  LOP3.LUT R2, R2, 0x10, R5, 0xd8, !PT ;  /* 0x0000001002027812 */ /* 0x002fca00078ed805 */
[----:B------:R2:W-:Y:S02]  /*0d50*/  STS [UR59+0x8], R2 ;  /* 0x00000802ff007988 */ /* 0x0005e4000800083b */
.L_x_31:
[----:B----4-:R-:W-:Y:S05]  /*0d60*/  BSYNC B2 ;  /* 0x0000000000027941 */ /* 0x010fea0003800000 */
.L_x_30:
[----:B------:R-:W-:Y:S04]  /*0d70*/  BSSY B3, `(.L_x_32) ;  /* 0x0000011000037945 */ /* 0x000fe80003800000 */
[----:B------:R-:W-:Y:S04]  /*0d80*/  BSSY B2, `(.L_x_33) ;  /* 0x000000e000027945 */ /* 0x000fe80003800000 */
[----:B------:R-:W-:Y:S05]  /*0d90*/  @P2 BRA `(.L_x_34) ;  /* 0x0000000000242947 */ /* 0x000fea0003800000 */
[----:B-123--:R-:W1:Y:S01]  /*0da0*/  LDS R2, [UR59+0x34] ;  /* 0x0000343bff027984 */ /* 0x00ee620008000800 */
[----:B------:R-:W-:-:S05]  /*0db0*/  IMAD.MOV.U32 R5, RZ, RZ, 0x3f000000 ;  /* 0x3f000000ff057424 */ /* 0x000fca00078e00ff */
[----:B-1----:R-:W-:-:S05]  /*0dc0*/  LOP3.LUT R2, R2, 0xff000000, R5, 0xb8, !PT ;  /* 0xff00000002027812 */ /* 0x002fca00078eb805 */
[----:B------:R1:W-:Y:S01]  /*0dd0*/  STS [UR59+0x34], R2 ;  /* 0x00003402ff007988 */ /* 0x0003e2000800083b */
[----:B------:R-:W-:Y:S05]  /*0de0*/  @P2 BRA `(.L_x_35) ;  /* 0x00000000001c2947 */ /* 0x000fea0003800000 */
[----:B-1----:R-:W1:Y:S01]  /*0df0*/  LDS R2, [UR59+0x38] ;  /* 0x0000383bff027984 */ /* 0x002e620008000800 */
[----:B------:R-:W-:-:S05]  /*0e00*/  IMAD.MOV.U32 R5, RZ, RZ, 0xff ;  /* 0x000000ffff057424 */ /* 0x000fca00078e00ff */
[----:B-1----:R-:W-:-:S05]  /*0e10*/  LOP3.LUT R2, R2, 0xff, R5, 0xb8, !PT ;  /* 0x000000ff02027812 */ /* 0x002fca00078eb805 */
[----:B------:R4:W-:Y:S02]  /*0e20*/  STS [UR59+0x38], R2 ;  /* 0x00003802ff007988 */ /* 0x0009e4000800083b */
.L_x_34:
[----:B------:R-:W-:Y:S05]  /*0e30*/  @P2 BREAK B2 ;  /* 0x0000000000022942 */ /* 0x000fea0003800000 */
[----:B------:R-:W-:Y:S05]  /*0e40*/  @P2 BRA `(.L_x_36) ;  /* 0x00000000000c2947 */ /* 0x000fea0003800000 */
[----:B------:R1:W-:Y:S02]  /*0e50*/  STS [UR59+0x20], R7 ;  /* 0x00002007ff007988 */ /* 0x0003e4000800083b */
.L_x_35:
[----:B------:R-:W-:Y:S05]  /*0e60*/  BSYNC B2 ;  /* 0x0000000000027941 */ /* 0x000fea0003800000 */
.L_x_33:
[----:B------:R1:W-:Y:S02]  /*0e70*/  @!P2 STS [UR59+0x24], R6 ;  /* 0x00002406ff00a988 */ /* 0x0003e4000800083b */
.L_x_36:
[----:B------:R-:W-:Y:S05]  /*0e80*/  BSYNC B3 ;  /* 0x0000000000037941 */ /* 0x000fea0003800000 */
.L_x_32:
[----:B------:R-:W-:Y:S05]  /*0e90*/  WARPSYNC.ALL ;  /* 0x0000000000007948 */ /* 0x000fea0003800000 */
[----:B------:R-:W-:Y:S04]  /*0ea0*/  BSSY B3, `(.L_x_37) ;  /* 0x000000e000037945 */ /* 0x000fe80003800000 */
[----:B------:R-:W-:Y:S05]  /*0eb0*/  @P2 BRA `(.L_x_38) ;  /* 0x0000000000302947 */ /* 0x000fea0003800000 */
[----:B------:R-:W5:Y:S01]  /*0ec0*/  LDS R4, [UR59+0x34] ;  /* 0x0000343bff047984 */ /* 0x000f620008000800 */
[----:B--2---:R-:W2:Y:S03]  /*0ed0*/  LDC.64 R8, c[0x0][0x248] ;  /* 0x00009200ff087b82 */ /* 0x004ea60000000a00 */
[----:B-1-34-:R-:W1:Y:S01]  /*0ee0*/  LDS R2, [UR59+0x1c] ;  /* 0x00001c3bff027984 */ /* 0x01ae620008000800 */
[C---:B--2---:R-:W-:Y:S01]  /*0ef0*/  SHF.L.U64.HI R6, R8.reuse, 0x1, R9 ;  /* 0x0000000108067819 */ /* 0x044fe20000010209 */
[----:B------:R-:W-:-:S03]  /*0f00*/  IMAD.SHL.U32 R5, R8, 0x2, RZ ;  /* 0x0000000208057824 */ /* 0x000fc600078e00ff */
[--C-:B------:R-:W-:Y:S02]  /*0f10*/  SHF.R.U32.HI R7, RZ, 0x4, R6.reuse ;  /* 0x00000004ff077819 */ /* 0x100fe40000011606 */
[----:B------:R-:W-:-:S05]  /*0f20*/  SHF.R.U64 R5, R5, 0x4, R6 ;  /* 0x0000000405057819 */ /* 0x000fca0000001206 */
[----:B------:R2:W-:Y:S01]  /*0f30*/  STS [UR59+0xc], R5 ;  /* 0x00000c05ff007988 */ /* 0x0005e2000800083b */
[----:B-----5:R-:W-:Y:S02]  /*0f40*/  LOP3.LUT R4, R4, 0x7, RZ, 0xb8, !PT ;  /* 0x0000000704047812 */ /* 0x020fe400078eb8ff */
[----:B-1----:R-:W-:-:S03]  /*0f50*/  LOP3.LUT R2, R2, 0xf, R7, 0xb8, !PT ;  /* 0x0000000f02027812 */ /* 0x002fc600078eb807 */
[----:B------:R2:W-:Y:S04]  /*0f60*/  STS [UR59+0x34], R4 ;  /* 0x00003404ff007988 */ /* 0x0005e8000800083b */
[----:B------:R2:W-:Y:S02]  /*0f70*/  STS [UR59+0x1c], R2 ;  /* 0x00001c02ff007988 */ /* 0x0005e4000800083b */
.L_x_38:
[----:B------:R-:W-:Y:S05]  /*0f80*/  BSYNC B3 ;  /* 0x0000000000037941 */ /* 0x000fea0003800000 */
.L_x_37:
        /* <DEDUP_REMOVED lines=11> */
.L_x_41:
[----:B------:R-:W-:Y:S05]  /*1040*/  @P2 BRA `(.L_x_43) ;  /* 0x0000000000282947 */ /* 0x000fea0003800000 */
[----:B-1234-:R-:W1:Y:S02]  /*1050*/  LDS R2, [UR59+0x8] ;  /* 0x0000083bff027984 */ /* 0x01ee640008000800 */
[----:B-1----:R-:W-:-:S05]  /*1060*/  LOP3.LUT R2, R2, 0x1800, RZ, 0xb8, !PT ;  /* 0x0000180002027812 */ /* 0x002fca00078eb8ff */
[----:B------:R2:W-:Y:S02]  /*1070*/  STS [UR59+0x8], R2 ;  /* 0x00000802ff007988 */ /* 0x0005e4000800083b */
.L_x_42:
[----:B------:R-:W-:Y:S05]  /*1080*/  @P2 BREAK B4 ;  /* 0x0000000000042942 */ /* 0x000fea0003800000 */
[----:B------:R-:W-:Y:S05]  /*1090*/  @P2 BRA `(.L_x_44) ;  /* 0x0000000000242947 */ /* 0x000fea0003800000 */
[----:B-12---:R-:W1:Y:S01]  /*10a0*/  LDS R2, [UR59+0x8] ;  /* 0x0000083bff027984 */ /* 0x006e620008000800 */
[----:B------:R-:W-:-:S05]  /*10b0*/  IMAD.MOV.U32 R5, RZ, RZ, 0x6000 ;  /* 0x00006000ff057424 */ /* 0x000fca00078e00ff */
[----:B-1----:R-:W-:-:S04]  /*10c0*/  LOP3.LUT R2, R2, 0x6000, R5, 0xd8, !PT ;  /* 0x0000600002027812 */ /* 0x002fc800078ed805 */
[----:B------:R-:W-:-:S05]  /*10d0*/  LOP3.LUT R2, R2, 0x400000, RZ, 0xb8, !PT ;  /* 0x0040000002027812 */ /* 0x000fca00078eb8ff */
[----:B------:R1:W-:Y:S02]  /*10e0*/  STS [UR59+0x8], R2 ;  /* 0x00000802ff007988 */ /* 0x0003e4000800083b */
.L_x_43:
[----:B------:R-:W-:Y:S05]  /*10f0*/  BSYNC B4 ;  /* 0x0000000000047941 */ /* 0x000fea0003800000 */
.L_x_40:
[----:B-1234-:R-:W1:Y:S02]  /*1100*/  @!P2 LDS R2, [UR59+0x8] ;  /* 0x0000083bff02a984 */ /* 0x01ee640008000800 */
[----:B-1----:R-:W-:-:S05]  /*1110*/  @!P2 LOP3.LUT R2, R2, 0x8000, RZ, 0xb8, !PT ;  /* 0x000080000202a812 */ /* 0x002fca00078eb8ff */
[----:B------:R3:W-:Y:S02]  /*1120*/  @!P2 STS [UR59+0x8], R2 ;  /* 0x00000802ff00a988 */ /* 0x0007e4000800083b */
.L_x_44:
[----:B------:R-:W-:Y:S05]  /*1130*/  BSYNC B3 ;  /* 0x0000000000037941 */ /* 0x000fea0003800000 */
.L_x_39:
[----:B------:R-:W-:Y:S05]  /*1140*/  WARPSYNC.ALL ;  /* 0x0000000000007948 */ /* 0x000fea0003800000 */
[----:B------:R4:W-:Y:S01]  /*1150*/  STL [R1], RZ ;  /* 0x000000ff01007387 */ /* 0x0009e20000100800 */
[----:B------:R-:W-:Y:S01]  /*1160*/  UIADD3 UR8, UR8, 0x100, URZ ;  /* 0x0000010008087890 */ /* 0x000fe2000fffe03f */
[----:B------:R-:W-:Y:S02]  /*1170*/  ISETP.GE.AND P1, PT, R13, 0x1, PT ;  /* 0x000000010d00780c */ /* 0x000fe40003f26270 */
[----:B------:R-:W-:Y:S01]  /*1180*/  SHF.R.U32.HI R6, RZ, 0x5, R20 ;  /* 0x00000005ff067819 */ /* 0x000fe20000011614 */
[----:B------:R-:W-:-:S04]  /*1190*/  UIADD3 UR52, UP0, UR8, UR52, URZ ;  /* 0x0000003408347290 */ /* 0x000fc8000ff1e03f */
[----:B------:R-:W-:Y:S01]  /*11a0*/  ULEA.HI.X.SX32 UR53, UR8, UR53, 0x1, UP0 ;  /* 0x0000003508357291 */ /* 0x000fe200080f0e3f */
[----:B----4-:R-:W-:Y:S11]  /*11b0*/  @P0 BRA `(.L_x_45) ;  /* 0x0000000000280947 */ /* 0x010ff60003800000 */
        /* <DEDUP_REMOVED lines=10> */
.L_x_45:
[----:B------:R-:W-:Y:S05]  /*1260*/  @P0 BRA `(.L_x_46) ;  /* 0x00000000000c0947 */ /* 0x000fea0003800000 */
[----:B------:R0:W-:Y:S01]  /*1270*/  UTMACMDFLUSH ;  /* 0x00000000000079b7 */ /* 0x0001e20000000000 */
[----:B------:R-:W-:Y:S05]  /*1280*/  @P0 BRA `(.L_x_46) ;  /* 0x0000000000040947 */ /* 0x000fea0003800000 */
[----:B------:R-:W-:-:S04]  /*1290*/  DEPBAR.LE SB0, 0x0 ;  /* 0x000080000000791a */ /* 0x000fc80000000000 */
.L_x_46:
[----:B------:R1:W-:Y:S01]  /*12a0*/  STL [R1+0x4], RZ ;  /* 0x000004ff01007387 */ /* 0x0003e20000100800 */
[----:B------:R-:W-:Y:S05]  /*12b0*/  WARPSYNC.ALL ;  /* 0x0000000000007948 */ /* 0x000fea0003800000 */
[----:B------:R1:W-:Y:S01]  /*12c0*/  STL [R1+0x8], RZ ;  /* 0x000008ff01007387 */ /* 0x0003e20000100800 */
[----:B-----5:R-:W-:Y:S01]  /*12d0*/  VOTEU.ALL UP0, P2 ;  /* 0x00000000003f7886 */ /* 0x020fe20001000000 */
[----:B------:R-:W-:Y:S01]  /*12e0*/  UMOV UR8, 0x1 ;  /* 0x0000000100087882 */ /* 0x000fe20000000000 */
[----:B------:R-:W-:Y:S01]  /*12f0*/  VOTEU.ALL UP1, P2 ;  /* 0x00000000003f7886 */ /* 0x000fe20001020000 */
[----:B------:R1:W-:Y:S01]  /*1300*/  STL [R1+0xc], RZ ;  /* 0x00000cff01007387 */ /* 0x0003e20000100800 */
[----:B------:R-:W-:Y:S01]  /*1310*/  VOTEU.ALL UP2, P2 ;  /* 0x00000000003f7886 */ /* 0x000fe20001040000 */
[----:B------:R-:W-:-:S04]  /*1320*/  @!UP0 UIADD3 UR12, -UR8, 0x100000, URZ ;  /* 0x00100000080c8890 */ /* 0x000fc8000fffe13f */
[----:B------:R-:W-:Y:S02]  /*1330*/  @!UP0 USHF.L.U32 UR13, UR12, 0xb, URZ ;  /* 0x0000000b0c0d8899 */ /* 0x000fe4000800063f */
[----:B------:R-:W-:Y:S01]  /*1340*/  @!UP0 USHF.L.U32 UR12, UR12, 0x1, URZ ;  /* 0x000000010c0c8899 */ /* 0x000fe2000800063f */
[----:B------:R-:W-:Y:S01]  /*1350*/  R2UR UR57, R6 ;  /* 0x00000000063972ca */ /* 0x000fe200000e0000 */
[----:B------:R1:W-:Y:S01]  /*1360*/  STL [R1+0x10], RZ ;  /* 0x000010ff01007387 */ /* 0x0003e20000100800 */
[----:B------:R-:W-:-:S04]  /*1370*/  @!UP0 UIADD3 UR14, -UR8, 0x100000, URZ ;  /* 0x00100000080e8890 */ /* 0x000fc8000fffe13f */
[----:B------:R-:W-:Y:S02]  /*1380*/  @!UP0 USHF.L.U32 UR15, UR14, 0xb, URZ ;  /* 0x0000000b0e0f8899 */ /* 0x000fe4000800063f */
[----:B------:R-:W-:Y:S01]  /*1390*/  @!UP0 USHF.L.U32 UR14, UR14, 0x1, URZ ;  /* 0x000000010e0e8899 */ /* 0x000fe2000800063f */
[----:B------:R-:W-:Y:S01]  /*13a0*/  CS2R R152, SRZ ;  /* 0x0000000000987805 */ /* 0x000fe2000001ff00 */
[----:B------:R-:W-:-:S04]  /*13b0*/  @!UP0 UIADD3 UR8, -UR8, 0x100000, URZ ;  /* 0x0010000008088890 */ /* 0x000fc8000fffe13f */
[----:B------:R-:W-:Y:S02]  /*13c0*/  @!UP0 USHF.L.U32 UR9, UR8, 0xb, URZ ;  /* 0x0000000b08098899 */ /* 0x000fe4000800063f */
[----:B------:R-:W-:Y:S01]  /*13d0*/  @!UP0 USHF.L.U32 UR8, UR8, 0x1, URZ ;  /* 0x0000000108088899 */ /* 0x000fe2000800063f */
[----:B------:R1:W-:Y:S01]  /*13e0*/  STL [R1+0x14], RZ ;  /* 0x000014ff01007387 */ /* 0x0003e20000100800 */
[----:B------:R-:W-:Y:S01]  /*13f0*/  VOTEU.ALL UP0, P2 ;  /* 0x00000000003f7886 */ /* 0x000fe20001000000 */
[----:B------:R-:W-:Y:S01]  /*1400*/  USHF.L.U32 UR58, UR54, 0x7, URZ ;  /* 0x00000007363a7899 */ /* 0x000fe2000800063f */
[----:B------:R-:W-:Y:S01]  /*1410*/  CS2R R154, SRZ ;  /* 0x00000000009a7805 */ /* 0x000fe2000001ff00 */
[----:B------:R1:W-:Y:S01]  /*1420*/  STL [R1+0x18], RZ ;  /* 0x000018ff01007387 */ /* 0x0003e20000100800 */
[----:B------:R-:W-:Y:S01]  /*1430*/  USHF.L.U32 UR11, UR55, 0x8, URZ ;  /* 0x00000008370b7899 */ /* 0x000fe2000800063f */
[----:B------:R-:W-:Y:S02]  /*1440*/  CS2R R156, SRZ ;  /* 0x00000000009c7805 */ /* 0x000fe4000001ff00 */
[----:B------:R-:W-:Y:S01]  /*1450*/  CS2R R158, SRZ ;  /* 0x00000000009e7805 */ /* 0x000fe2000001ff00 */
[----:B------:R-:W-:Y:S01]  /*1460*/  BAR.SYNC.DEFER_BLOCKING 0x0 ;  /* 0x0000000000007b1d */ /* 0x000fe20000010000 */
[----:B------:R-:W-:-:S02]  /*1470*/  CS2R R160, SRZ ;  /* 0x0000000000a07805 */ /* 0x000fc4000001ff00 */
[----:B------:R-:W-:Y:S02]  /*1480*/  CS2R R162, SRZ ;  /* 0x0000000000a27805 */ /* 0x000fe4000001ff00 */
[----:B------:R-:W-:Y:S02]  /*1490*/  CS2R R164, SRZ ;  /* 0x0000000000a47805 */ /* 0x000fe4000001ff00 */
[----:B------:R-:W-:Y:S02]  /*14a0*/  CS2R R166, SRZ ;  /* 0x0000000000a67805 */ /* 0x000fe4000001ff00 */
[----:B------:R-:W-:Y:S02]  /*14b0*/  CS2R R168, SRZ ;  /* 0x0000000000a87805 */ /* 0x000fe4000001ff00 */
[----:B------:R-:W-:Y:S02]  /*14c0*/  CS2R R170, SRZ ;  /* 0x0000000000aa7805 */ /* 0x000fe4000001ff00 */
[----:B------:R-:W-:Y:S01]  /*14d0*/  CS2R R172, SRZ ;  /* 0x0000000000ac7805 */ /* 0x000fe2000001ff00 */
[----:B------:R1:W-:Y:S01]  /*14e0*/  STL [R1+0x1c], RZ ;  /* 0x00001cff01007387 */ /* 0x0003e20000100800 */
[----:B------:R-:W-:-:S02]  /*14f0*/  CS2R R174, SRZ ;  /* 0x0000000000ae7805 */ /* 0x000fc4000001ff00 */
[----:B------:R-:W-:Y:S02]  /*1500*/  CS2R R176, SRZ ;  /* 0x0000000000b07805 */ /* 0x000fe4000001ff00 */
[----:B------:R-:W-:Y:S01]  /*1510*/  CS2R R178, SRZ ;  /* 0x0000000000b27805 */ /* 0x000fe2000001ff00 */
[----:B------:R1:W-:Y:S01]  /*1520*/  STL [R1+0x20], RZ ;  /* 0x000020ff01007387 */ /* 0x0003e20000100800 */
        /* <DEDUP_REMOVED lines=11> */
[----:B------:R1:W-:Y:S04]  /*15e0*/  STL [R1+0x2c], RZ ;  /* 0x00002cff01007387 */ /* 0x0003e80000100800 */
[----:B------:R-:W2:Y:S02]  /*15f0*/  FENCE.VIEW.ASYNC.S ;  /* 0x00000000000073c6 */ /* 0x000ea40000000000 */
[----:B--2---:R1:W2:Y:S01]  /*1600*/  @!UP0 SYNCS.EXCH.64 URZ, [UR59+0x48000], UR12 ;  /* 0x0480000c3b3f85b2 */ /* 0x0042a20008000100 */
[----:B------:R-:W-:-:S02]  /*1610*/  CS2R R198, SRZ ;  /* 0x0000000000c67805 */ /* 0x000fc4000001ff00 */
[----:B------:R-:W-:Y:S01]  /*1620*/  CS2R R200, SRZ ;  /* 0x0000000000c87805 */ /* 0x000fe2000001ff00 */
[----:B------:R1:W-:Y:S01]  /*1630*/  STL [R1+0x30], RZ ;  /* 0x000030ff01007387 */ /* 0x0003e20000100800 */
[----:B------:R-:W-:Y:S02]  /*1640*/  CS2R R202, SRZ ;  /* 0x0000000000ca7805 */ /* 0x000fe4000001ff00 */
[----:B------:R-:W-:Y:S02]  /*1650*/  CS2R R204, SRZ ;  /* 0x0000000000cc7805 */ /* 0x000fe4000001ff00 */
[----:B------:R-:W-:Y:S01]  /*1660*/  CS2R R206, SRZ ;  /* 0x0000000000ce7805 */ /* 0x000fe2000001ff00 */
[----:B------:R1:W-:Y:S01]  /*1670*/  STL [R1+0x34], RZ ;  /* 0x000034ff01007387 */ /* 0x0003e20000100800 */
[----:B------:R-:W-:Y:S02]  /*1680*/  CS2R R208, SRZ ;  /* 0x0000000000d07805 */ /* 0x000fe4000001ff00 */
        /* <DEDUP_REMOVED lines=74> */
[----:B--2---:R-:W-:Y:S01]  /*1b30*/  BAR.SYNC.DEFER_BLOCKING 0x0 ;  /* 0x0000000000007b1d */ /* 0x004fe20000010000 */
[----:B------:R-:W-:Y:S02]  /*1b40*/  CS2R R66, SRZ ;  /* 0x0000000000427805 */ /* 0x000fe4000001ff00 */
[----:B------:R-:W-:Y:S02]  /*1b50*/  CS2R R68, SRZ ;  /* 0x0000000000447805 */ /* 0x000fe4000001ff00 */
[----:B------:R-:W-:Y:S02]  /*1b60*/  CS2R R70, SRZ ;  /* 0x0000000000467805 */ /* 0x000fe4000001ff00 */
[----:B------:R-:W-:Y:S02]  /*1b70*/  CS2R R72, SRZ ;  /* 0x0000000000487805 */ /* 0x000fe4000001ff00 */
        /* <DEDUP_REMOVED lines=8> */
[----:B------:R-:W-:-:S03]  /*1c00*/  CS2R R86, SRZ ;  /* 0x0000000000567805 */ /* 0x000fc6000001ff00 */
[----:B------:R1:W-:Y:S04]  /*1c10*/  STL [R1+0x88], RZ ;  /* 0x000088ff01007387 */ /* 0x0003e80000100800 */
[----:B------:R1:W-:Y:S04]  /*1c20*/  STL [R1+0x8c], RZ ;  /* 0x00008cff01007387 */ /* 0x0003e80000100800 */
[----:B------:R1:W-:Y:S01]  /*1c30*/  STL [R1+0x90], RZ ;  /* 0x000090ff01007387 */ /* 0x0003e20000100800 */
[----:B------:R1:W2:Y:S03]  /*1c40*/  @!UP1 SYNCS.EXCH.64 URZ, [UR59+0x48008], UR14 ;  /* 0x0480080e3b3f95b2 */ /* 0x0002a60008000100 */
[----:B------:R1:W-:Y:S04]  /*1c50*/  STL [R1+0x94], RZ ;  /* 0x000094ff01007387 */ /* 0x0003e80000100800 */
        /* <DEDUP_REMOVED lines=18> */
[----:B------:R1:W-:Y:S01]  /*1d80*/  STL [R1+0xe0], RZ ;  /* 0x0000e0ff01007387 */ /* 0x0003e20000100800 */
[----:B--2---:R-:W-:Y:S06]  /*1d90*/  BAR.SYNC.DEFER_BLOCKING 0x0 ;  /* 0x0000000000007b1d */ /* 0x004fec0000010000 */
[----:B------:R1:W-:Y:S04]  /*1da0*/  STL [R1+0xe4], RZ ;  /* 0x0000e4ff01007387 */ /* 0x0003e80000100800 */
[----:B------:R1:W-:Y:S04]  /*1db0*/  STL [R1+0xe8], RZ ;  /* 0x0000e8ff01007387 */ /* 0x0003e80000100800 */
[----:B------:R1:W-:Y:S04]  /*1dc0*/  STL [R1+0xec], RZ ;  /* 0x0000ecff01007387 */ /* 0x0003e80000100800 */
[----:B------:R1:W-:Y:S04]  /*1dd0*/  STL [R1+0xf0], RZ ;  /* 0x0000f0ff01007387 */ /* 0x0003e80000100800 */
[----:B------:R1:W-:Y:S01]  /*1de0*/  STL [R1+0xf4], RZ ;  /* 0x0000f4ff01007387 */ /* 0x0003e20000100800 */
[----:B------:R1:W2:Y:S03]  /*1df0*/  @!UP2 SYNCS.EXCH.64 URZ, [UR59+0x48010], UR8 ;  /* 0x048010083b3fa5b2 */ /* 0x0002a60008000100 */
[----:B------:R1:W-:Y:S04]  /*1e00*/  STL [R1+0xf8], RZ ;  /* 0x0000f8ff01007387 */ /* 0x0003e80000100800 */
[----:B------:R1:W-:Y:S01]  /*1e10*/  STL [R1+0xfc], RZ ;  /* 0x0000fcff01007387 */ /* 0x0003e20000100800 */
[----:B------:R-:W-:Y:S05]  /*1e20*/  @!P1 BRA `(.L_x_47) ;  /* 0x0000001c00989947 */ /* 0x000fea0003800000 */
[----:B------:R1:W-:Y:S01]  /*1e30*/  STL [R1], RZ ;  /* 0x000000ff01007387 */ /* 0x0003e20000100800 */
[----:B------:R-:W-:Y:S02]  /*1e40*/  CS2R R152, SRZ ;  /* 0x0000000000987805 */ /* 0x000fe4000001ff00 */
        /* <DEDUP_REMOVED lines=127> */
[----:B------:R-:W-:Y:S01]  /*2640*/  UMOV UR56, URZ ;  /* 0x0000003f00387c82 */ /* 0x000fe20008000000 */
[----:B-1----:R-:W-:-:S02]  /*2650*/  UMOV UR15, URZ ;  /* 0x0000003f000f7c82 */ /* 0x002fc40008000000 */
        /* <DEDUP_REMOVED lines=30> */
[----:B--2---:R1:W-:Y:S02]  /*2840*/  STL [R1+0xfc], RZ ;  /* 0x0000fcff01007387 */ /* 0x0043e40000100800 */
.L_x_49:
[----:B------:R-:W-:Y:S01]  /*2850*/  BAR.SYNC.DEFER_BLOCKING 0x0 ;  /* 0x0000000000007b1d */ /* 0x000fe20000010000 */
[----:B------:R-:W-:Y:S01]  /*2860*/  ULEA UR22, UR56, UR59, 0x3 ;  /* 0x0000003b38167291 */ /* 0x000fe2000f8e183f */
[----:B---3--:R-:W-:Y:S01]  /*2870*/  @!P2 IMAD.MOV.U32 R2, RZ, RZ, 0x18000 ;  /* 0x00018000ff02a424 */ /* 0x008fe200078e00ff */
[----:B------:R-:W-:Y:S01]  /*2880*/  ELECT P0, URZ, PT ;  /* 0x00000000003f782f */ /* 0x000fe20003800000 */
[----:B------:R-:W-:-:S03]  /*2890*/  ULEA UR8, UR56, UR59, 0xf ;  /* 0x0000003b38087291 */ /* 0x000fc6000f8e783f */
[----:B------:R-:W-:Y:S01]  /*28a0*/  ISETP.LT.U32.AND P0, PT, R3, 0x40, P0 ;  /* 0x000000400300780c */ /* 0x000fe20000701070 */
[----:B------:R-:W-:Y:S02]  /*28b0*/  ULEA UR20, UR56, UR59, 0x10 ;  /* 0x0000003b38147291 */ /* 0x000fe4000f8e803f */
[----:B------:R-:W-:Y:S02]  /*28c0*/  ULOP3.LUT UR12, UR57, 0x1, URZ, 0xc0, !UPT ;  /* 0x00000001390c7892 */ /* 0x000fe4000f8ec03f */
[----:B------:R-:W-:Y:S02]  /*28d0*/  UIADD3 UR21, UR8, 0x30000, URZ ;  /* 0x0003000008157890 */ /* 0x000fe4000fffe03f */
[----:B------:R-:W-:Y:S02]  /*28e0*/  ULEA UR8, UR12, UR20, 0xf ;  /* 0x000000140c087291 */ /* 0x000fe4000f8e783f */
[----:B------:R-:W-:Y:S01]  /*28f0*/  ULEA UR10, UR12, UR15, 0x6 ;  /* 0x0000000f0c0a7291 */ /* 0x000fe2000f8e303f */
[----:B------:R-:W-:-:S03]  /*2900*/  ELECT P1, URZ, PT ;  /* 0x00000000003f782f */ /* 0x000fc60003820000 */
[----:B------:R-:W-:Y:S01]  /*2910*/  VOTEU.ANY UP0, P0 ;  /* 0x00000000003f7886 */ /* 0x000fe20000000100 */
[----:B------:R-:W-:Y:S01]  /*2920*/  VOTEU.ANY UP2, P0 ;  /* 0x00000000003f7886 */ /* 0x000fe20000040100 */
[----:B------:R-:W-:Y:S01]  /*2930*/  ISETP.LT.U32.AND P1, PT, R3, 0x40, P1 ;  /* 0x000000400300780c */ /* 0x000fe20000f21070 */
[----:B------:R-:W-:Y:S01]  /*2940*/  ULEA UR14, UR12, UR58, 0x6 ;  /* 0x0000003a0c0e7291 */ /* 0x000fe2000f8e303f */
[----:B------:R2:W-:Y:S01]  /*2950*/  @!P2 SYNCS.ARRIVE.TRANS64 RZ, [UR22+0x48000], R2 ;  /* 0x04800002ffffa9a7 */ /* 0x0005e20008000016 */
[----:B------:R3:W-:Y:S06]  /*2960*/  MEMBAR.ALL.CTA ;  /* 0x0000000000007992 */ /* 0x0007ec0000008000 */
[----:B---3--:R-:W3:Y:S01]  /*2970*/  FENCE.VIEW.ASYNC.S ;  /* 0x00000000000073c6 */ /* 0x008ee20000000000 */
[----:B------:R-:W-:Y:S01]  /*2980*/  @UP0 UIADD3 UR9, UR22, 0x48000, URZ ;  /* 0x0004800016090890 */ /* 0x000fe2000fffe03f */
[----:B------:R-:W-:Y:S01]  /*2990*/  @UP0 UMOV UR16, UR4 ;  /* 0x0000000400100c82 */ /* 0x000fe20008000000 */
[----:B------:R-:W-:Y:S01]  /*29a0*/  @UP0 UMOV UR17, UR5 ;  /* 0x0000000500110c82 */ /* 0x000fe20008000000 */
[----:B------:R-:W-:Y:S01]  /*29b0*/  ULEA UR12, UR12, UR21, 0xe ;  /* 0x000000150c0c7291 */ /* 0x000fe2000f8e703f */
[----:B--2---:R-:W-:Y:S01]  /*29c0*/  SHF.L.U32 R2, R0, 0x1f, RZ ;  /* 0x0000001f00027819 */ /* 0x004fe200000006ff */
[----:B---3--:R-:W-:Y:S01]  /*29d0*/  VOTEU.ANY UP1, P1 ;  /* 0x00000000003f7886 */ /* 0x008fe20000820100 */
[----:B------:R-:W-:-:S04]  /*29e0*/  VOTEU.ANY UP3, P1 ;  /* 0x00000000003f7886 */ /* 0x000fc80000860100 */
[----:B------:R-:W-:Y:S01]  /*29f0*/  @UP1 UIADD3 UR13, UR22, 0x48000, URZ ;  /* 0x00048000160d1890 */ /* 0x000fe2000fffe03f */
[----:B------:R-:W-:Y:S01]  /*2a00*/  @UP1 UMOV UR18, UR6 ;  /* 0x0000000600121c82 */ /* 0x000fe20008000000 */
[----:B------:R-:W-:Y:S01]  /*2a10*/  @UP1 UMOV UR19, UR7 ;  /* 0x0000000700131c82 */ /* 0x000fe20008000000 */
[----:B------:R-:W-:Y:S06]  /*2a20*/  BAR.SYNC.DEFER_BLOCKING 0x0 ;  /* 0x0000000000007b1d */ /* 0x000fec0000010000 */
[----:B------:R2:W-:Y:S02]  /*2a30*/  @UP2 UTMALDG.2D [UR8], [UR16] ;  /* 0x00000008100025b4 */ /* 0x0005e40008008000 */
[----:B------:R-:W-:Y:S06]  /*2a40*/  BAR.SYNC.DEFER_BLOCKING 0x0 ;  /* 0x0000000000007b1d */ /* 0x000fec0000010000 */
[----:B------:R2:W-:Y:S02]  /*2a50*/  @UP3 UTMALDG.2D [UR12], [UR18] ;  /* 0x0000000c120035b4 */ /* 0x0005e40008008000 */
[----:B------:R-:W-:Y:S06]  /*2a60*/  BAR.SYNC.DEFER_BLOCKING 0x0 ;  /* 0x0000000000007b1d */ /* 0x000fec0000010000 */
[----:B------:R-:W3:Y:S02]  /*2a70*/  SYNCS.PHASECHK.TRANS64.TRYWAIT P0, [UR22+0x48000], R2 ;  /* 0x04800002ff0075a7 */ /* 0x000ee40008000156 */
[----:B--23--:R-:W-:Y:S05]  /*2a80*/  @!P0 BRA `(.L_x_48) ;  /* 0x0000002000c08947 */ /* 0x00cfea0003800000 */
.L_x_50:
[----:B------:R-:W-:Y:S01]  /*2a90*/  STL.64 [R1+0x1f8], R86 ;  /* 0x0001f85601007387 */ /* 0x000fe20000100a00 */
[----:B------:R-:W-:Y:S01]  /*2aa0*/  USHF.R.U32.HI UR8, URZ, 0x4, UR21 ;  /* 0x000000043f087899 */ /* 0x000fe20008011615 */
[----:B------:R-:W2:Y:S02]  /*2ab0*/  LDC R2, c[0x0][0x230] ;  /* 0x00008c00ff027b82 */ /* 0x000ea40000000800 */
[----:B------:R-:W-:Y:S04]  /*2ac0*/  STL.64 [R1+0x1f0], R84 ;  /* 0x0001f05401007387 */ /* 0x000fe80000100a00 */
        /* <DEDUP_REMOVED lines=29> */
[----:B------:R3:W-:Y:S04]  /*2ca0*/  STL.64 [R1+0x100], R24 ;  /* 0x0001001801007387 */ /* 0x0007e80000100a00 */
[----:B---3--:R-:W3:Y:S04]  /*2cb0*/  LDL.LU.64 R24, [R1] ;  /* 0x0000000001187983 */ /* 0x008ee80000300a00 */
[----:B------:R-:W3:Y:S04]  /*2cc0*/  LDL.LU.64 R26, [R1+0x8] ;  /* 0x00000800011a7983 */ /* 0x000ee80000300a00 */
        /* <DEDUP_REMOVED lines=29> */
[----:B------:R-:W3:Y:S01]  /*2ea0*/  LDL.LU.64 R86, [R1+0xf8] ;  /* 0x0000f80001567983 */ /* 0x000ee20000300a00 */
[----:B------:R-:W-:-:S02]  /*2eb0*/  USHF.R.U32.HI UR40, URZ, 0x4, UR20 ;  /* 0x000000043f287899 */ /* 0x000fc40008011614 */
[----:B------:R-:W-:Y:S02]  /*2ec0*/  USGXT.U32 UR8, UR8, 0xe ;  /* 0x0000000e0808789a */ /* 0x000fe40008000000 */
[----:B------:R-:W-:Y:S02]  /*2ed0*/  USGXT.U32 UR40, UR40, 0xe ;  /* 0x0000000e2828789a */ /* 0x000fe40008000000 */
[----:B------:R-:W-:Y:S01]  /*2ee0*/  ULOP3.LUT UR42, UR8, 0x4000000, URZ, 0xfc, !UPT ;  /* 0x04000000082a7892 */ /* 0x000fe2000f8efc3f */
[----:B------:R-:W-:Y:S01]  /*2ef0*/  UMOV UR41, 0x40000040 ;  /* 0x4000004000297882 */ /* 0x000fe20000000000 */
[----:B------:R-:W-:Y:S01]  /*2f00*/  UMOV UR43, 0x40000040 ;  /* 0x40000040002b7882 */ /* 0x000fe20000000000 */
[----:B------:R-:W-:Y:S02]  /*2f10*/  UIADD3 UR44, UP0, UR40, 0x2, URZ ;  /* 0x00000002282c7890 */ /* 0x000fe4000ff1e03f */
[----:B------:R-:W-:Y:S01]  /*2f20*/  UIADD3 UR46, UP1, UR8, 0x4000080, URZ ;  /* 0x04000080082e7890 */ /* 0x000fe2000ff3e03f */
[----:B------:R-:W-:-:S02]  /*2f30*/  UMOV UR9, URZ ;  /* 0x0000003f00097c82 */ /* 0x000fc40008000000 */
[----:B------:R-:W-:Y:S01]  /*2f40*/  UMOV UR8, URZ ;  /* 0x0000003f00087c82 */ /* 0x000fe20008000000 */
[----:B------:R-:W-:Y:S02]  /*2f50*/  UIADD3.X UR47, UR9, 0x40000040, URZ, UP1, !UPT ;  /* 0x40000040092f7890 */ /* 0x000fe40008ffe43f */
[----:B------:R-:W-:Y:S02]  /*2f60*/  UIADD3.X UR45, UR8, 0x40000040, URZ, UP0, !UPT ;  /* 0x40000040082d7890 */ /* 0x000fe400087fe43f */
[----:B------:R-:W-:Y:S02]  /*2f70*/  UIADD3.64 UR38, UR46, 0x80, URZ ;  /* 0x000000802e267897 */ /* 0x000fe4000fffe03f */
[----:B------:R-:W-:Y:S02]  /*2f80*/  UIADD3.64 UR36, UR44, 0x2, URZ ;  /* 0x000000022c247897 */ /* 0x000fe4000fffe03f */
[----:B------:R-:W-:Y:S02]  /*2f90*/  UIADD3.64 UR32, UR44, 0x4, URZ ;  /* 0x000000042c207897 */ /* 0x000fe4000fffe03f */
[----:B------:R-:W-:-:S02]  /*2fa0*/  UIADD3.64 UR34, UR46, 0x100, URZ ;  /* 0x000001002e227897 */ /* 0x000fc4000fffe03f */
[----:B------:R-:W-:Y:S02]  /*2fb0*/  UIADD3.64 UR28, UR44, 0x7fe, URZ ;  /* 0x000007fe2c1c7897 */ /* 0x000fe4000fffe03f */
[----:B------:R-:W-:Y:S02]  /*2fc0*/  UIADD3.64 UR30, UR46, 0x180, URZ ;  /* 0x000001802e1e7897 */ /* 0x000fe4000fffe03f */
[----:B------:R-:W-:Y:S02]  /*2fd0*/  UIADD3.64 UR24, UR44, 0x800, URZ ;  /* 0x000008002c187897 */ /* 0x000fe4000fffe03f */
[----:B------:R-:W-:Y:S02]  /*2fe0*/  UIADD3.64 UR26, UR46, 0x200, URZ ;  /* 0x000002002e1a7897 */ /* 0x000fe4000fffe03f */
[----:B------:R-:W-:Y:S02]  /*2ff0*/  UIADD3.64 UR20, UR44, 0x802, URZ ;  /* 0x000008022c147897 */ /* 0x000fe4000fffe03f */
[----:B------:R-:W-:-:S02]  /*3000*/  UIADD3.64 UR22, UR46, 0x280, URZ ;  /* 0x000002802e167897 */ /* 0x000fc4000fffe03f */
[----:B------:R-:W-:Y:S02]  /*3010*/  UIADD3.64 UR16, UR44, 0x804, URZ ;  /* 0x000008042c107897 */ /* 0x000fe4000fffe03f */
[----:B------:R-:W-:Y:S01]  /*3020*/  UIADD3.64 UR18, UR46, 0x300, URZ ;  /* 0x000003002e127897 */ /* 0x000fe2000fffe03f */
[----:B---3--:R-:W-:-:S06]  /*3030*/  WARPGROUP.ARRIVE ;  /* 0x00000000000079c5 */ /* 0x008fcc0000000000 */
[----:B------:R-:W-:Y:S03]  /*3040*/  HGMMA.64x128x16.F32.BF16 R24, gdesc[UR40].tnspB, R24, gsb0 ;  /* 0x41e00000281879f0 */ /* 0x000fe60008001818 */
[----:B------:R-:W-:Y:S02]  /*3050*/  WARPGROUP.DEPBAR.LE gsb0, 0x0 ;  /* 0x00008000000079c5 */ /* 0x000fe40000010000 */
[----:B------:R-:W-:-:S07]  /*3060*/  WARPGROUP.ARRIVE ;  /* 0x00000000000079c5 */ /* 0x000fce0000000000 */
        /* <DEDUP_REMOVED lines=15> */
[----:B------:R-:W-:Y:S01]  /*3160*/  HGMMA.64x128x16.F32.BF16 R24, gdesc[UR20].tnspB, R24, gsb0 ;  /* 0x41e00000141879f0 */ /* 0x000fe20008001818 */
[----:B------:R-:W-:Y:S02]  /*3170*/  UIADD3.64 UR40, UR44, 0x1fe, URZ ;  /* 0x000001fe2c287897 */ /* 0x000fe4000fffe03f */
[----:B------:R-:W-:Y:S02]  /*3180*/  WARPGROUP.DEPBAR.LE gsb0, 0x0 ;  /* 0x00008000000079c5 */ /* 0x000fe40000010000 */
[----:B------:R-:W-:-:S07]  /*3190*/  WARPGROUP.ARRIVE ;  /* 0x00000000000079c5 */ /* 0x000fce0000000000 */
[----:B------:R-:W-:Y:S01]  /*31a0*/  HGMMA.64x128x16.F32.BF16 R24, gdesc[UR16].tnspB, R24, gsb0 ;  /* 0x41e00000101879f0 */ /* 0x000fe20008001818 */
[----:B------:R-:W-:Y:S01]  /*31b0*/  UIADD3.64 UR48, UR44, 0x200, URZ ;  /* 0x000002002c307897 */ /* 0x000fe2000fffe03f */
[----:B------:R-:W-:Y:S01]  /*31c0*/  UMOV UR50, UR46 ;  /* 0x0000002e00327c82 */ /* 0x000fe20008000000 */
[----:B------:R-:W-:Y:S01]  /*31d0*/  UMOV UR51, UR47 ;  /* 0x0000002f00337c82 */ /* 0x000fe20008000000 */
[----:B------:R-:W-:Y:S02]  /*31e0*/  WARPGROUP.DEPBAR.LE gsb0, 0x0 ;  /* 0x00008000000079c5 */ /* 0x000fe40000010000 */
[----:B------:R-:W-:Y:S01]  /*31f0*/  WARPGROUP.ARRIVE ;  /* 0x00000000000079c5 */ /* 0x000fe20000000000 */
[----:B------:R-:W-:Y:S01]  /*3200*/  UIADD3.64 UR36, UR44, 0x202, URZ ;  /* 0x000002022c247897 */ /* 0x000fe2000fffe03f */
[----:B------:R-:W-:Y:S04]  /*3210*/  STL.64 [R1], R24 ;  /* 0x0000001801007387 */ /* 0x000fe80000100a00 */
[----:B------:R-:W-:Y:S01]  /*3220*/  HGMMA.64x128x16.F32.BF16 R152, gdesc[UR40].tnspB, R152, gsb0 ;  /* 0x41e00000289879f0 */ /* 0x000fe20008001898 */
[----:B------:R-:W-:Y:S01]  /*3230*/  UIADD3.64 UR32, UR44, 0x204, URZ ;  /* 0x000002042c207897 */ /* 0x000fe2000fffe03f */
[----:B------:R-:W-:Y:S01]  /*3240*/  STL.64 [R1+0x8], R26 ;  /* 0x0000081a01007387 */ /* 0x000fe20000100a00 */
[----:B------:R-:W-:-:S02]  /*3250*/  UIADD3.64 UR28, UR44, 0x9fe, URZ ;  /* 0x000009fe2c1c7897 */ /* 0x000fc4000fffe03f */
[----:B------:R-:W-:Y:S01]  /*3260*/  UIADD3.64 UR24, UR44, 0xa00, URZ ;  /* 0x00000a002c187897 */ /* 0x000fe2000fffe03f */
[----:B------:R-:W-:Y:S01]  /*3270*/  STL.64 [R1+0x10], R28 ;  /* 0x0000101c01007387 */ /* 0x000fe20000100a00 */
[----:B------:R-:W-:Y:S02]  /*3280*/  UIADD3.64 UR20, UR44, 0xa02, URZ ;  /* 0x00000a022c147897 */ /* 0x000fe4000fffe03f */
[----:B------:R-:W-:Y:S01]  /*3290*/  UIADD3.64 UR16, UR44, 0xa04, URZ ;  /* 0x00000a042c107897 */ /* 0x000fe2000fffe03f */
[----:B------:R-:W-:Y:S01]  /*32a0*/  STL.64 [R1+0x18], R30 ;  /* 0x0000181e01007387 */ /* 0x000fe20000100a00 */
[----:B------:R-:W-:-:S03]  /*32b0*/  UIADD3.64 UR40, UR44, 0x3fe, URZ ;  /* 0x000003fe2c287897 */ /* 0x000fc6000fffe03f */
        /* <DEDUP_REMOVED lines=27> */
[----:B------:R3:W-:Y:S01]  /*3470*/  STL.64 [R1+0xf8], R86 ;  /* 0x0000f85601007387 */ /* 0x0007e20000100a00 */
[----:B------:R-:W-:-:S02]  /*3480*/  WARPGROUP.DEPBAR.LE gsb0, 0x0 ;  /* 0x00008000000079c5 */ /* 0x000fc40000010000 */
[----:B------:R-:W-:Y:S01]  /*3490*/  WARPGROUP.ARRIVE ;  /* 0x00000000000079c5 */ /* 0x000fe20000000000 */
[----:B---3--:R-:W3:Y:S04]  /*34a0*/  LDL.LU.64 R86, [R1+0x1f8] ;  /* 0x0001f80001567983 */ /* 0x008ee80000300a00 */
[----:B------:R-:W3:Y:S01]  /*34b0*/  LDL.LU.64 R84, [R1+0x1f0] ;  /* 0x0001f00001547983 */ /* 0x000ee20000300a00 */
[----:B------:R-:W-:Y:S03]  /*34c0*/  HGMMA.64x128x16.F32.BF16 R152, gdesc[UR48].tnspB, R152, gsb0 ;  /* 0x41e00000309879f0 */ /* 0x000fe60008001898 */
[----:B------:R-:W3:Y:S01]  /*34d0*/  LDL.LU.64 R82, [R1+0x1e8] ;  /* 0x0001e80001527983 */ /* 0x000ee20000300a00 */
[----:B------:R-:W-:Y:S01]  /*34e0*/  UIADD3.64 UR48, UR44, 0x400, URZ ;  /* 0x000004002c307897 */ /* 0x000fe2000fffe03f */
[----:B------:R-:W-:Y:S01]  /*34f0*/  UMOV UR50, UR46 ;  /* 0x0000002e00327c82 */ /* 0x000fe20008000000 */
[----:B------:R-:W-:Y:S01]  /*3500*/  UMOV UR51, UR47 ;  /* 0x0000002f00337c82 */ /* 0x000fe20008000000 */
        /* <DEDUP_REMOVED lines=29> */
[----:B------:R-:W-:-:S02]  /*36e0*/  UIADD3 UR15, UR15, 0x80, URZ ;  /* 0x000000800f0f7890 */ /* 0x000fc4000fffe03f */
[----:B------:R-:W-:-:S04]  /*36f0*/  UIADD3 UR56, UR56, 0x1, URZ ;  /* 0x0000000138387890 */ /* 0x000fc8000fffe03f */
[----:B--2---:R-:W-:Y:S01]  /*3700*/  ISETP.LE.AND P0, PT, R2, UR15, PT ;  /* 0x0000000f02007c0c */ /* 0x004fe2000bf03270 */
[----:B------:R-:W-:-:S04]  /*3710*/  UISETP.NE.U32.AND UP0, UPT, UR56, 0x3, UPT ;  /* 0x000000033800788c */ /* 0x000fc8000bf05070 */
[----:B------:R-:W-:Y:S01]  /*3720*/  USEL UR8, URZ, 0x1, UP0 ;  /* 0x000000013f087887 */ /* 0x000fe20008000000 */
[----:B------:R-:W-:Y:S02]  /*3730*/  WARPGROUP.DEPBAR.LE gsb0, 0x0 ;  /* 0x00008000000079c5 */ /* 0x000fe40000010000 */
[----:B------:R-:W-:Y:S01]  /*3740*/  WARPGROUP.ARRIVE ;  /* 0x00000000000079c5 */ /* 0x000fe20000000000 */
[----:B------:R-:W-:Y:S02]  /*3750*/  USEL UR56, UR56, URZ, UP0 ;  /* 0x0000003f38387287 */ /* 0x000fe40008000000 */
[----:B------:R-:W-:-:S03]  /*3760*/  LOP3.LUT R0, R0, UR8, RZ, 0x3c, !PT ;  /* 0x0000000800007c12 */ /* 0x000fc6000f8e3cff */
[----:B------:R-:W-:Y:S01]  /*3770*/  HGMMA.64x128x16.F32.BF16 R152, gdesc[UR36].tnspB, R152, gsb0 ;  /* 0x41e00000249879f0 */ /* 0x000fe20008001898 */
[----:B------:R-:W-:Y:S02]  /*3780*/  UIADD3.64 UR36, UR44, 0x402, URZ ;  /* 0x000004022c247897 */ /* 0x000fe4000fffe03f */
[----:B------:R-:W-:Y:S02]  /*3790*/  WARPGROUP.DEPBAR.LE gsb0, 0x0 ;  /* 0x00008000000079c5 */ /* 0x000fe40000010000 */
[----:B------:R-:W-:-:S07]  /*37a0*/  WARPGROUP.ARRIVE ;  /* 0x00000000000079c5 */ /* 0x000fce0000000000 */
        /* <DEDUP_REMOVED lines=50> */
[----:B---3--:R-:W-:-:S07]  /*3ad0*/  WARPGROUP.ARRIVE ;  /* 0x00000000000079c5 */ /* 0x008fce0000000000 */
[----:B------:R-:W-:Y:S01]  /*3ae0*/  HGMMA.64x128x16.F32.BF16 R24, gdesc[UR40].tnspB, R24, gsb0 ;  /* 0x41e00000281879f0 */ /* 0x000fe20008001818 */
[----:B------:R-:W-:Y:S01]  /*3af0*/  UIADD3.64 UR40, UR44, 0x600, URZ ;  /* 0x000006002c287897 */ /* 0x000fe2000fffe03f */
[----:B------:R-:W-:Y:S01]  /*3b00*/  UMOV UR42, UR46 ;  /* 0x0000002e002a7c82 */ /* 0x000fe20008000000 */
[----:B------:R-:W-:Y:S01]  /*3b10*/  UMOV UR43, UR47 ;  /* 0x0000002f002b7c82 */ /* 0x000fe20008000000 */
[----:B------:R-:W-:Y:S02]  /*3b20*/  WARPGROUP.DEPBAR.LE gsb0, 0x0 ;  /* 0x00008000000079c5 */ /* 0x000fe40000010000 */
[----:B------:R-:W-:-:S06]  /*3b30*/  WARPGROUP.ARRIVE ;  /* 0x00000000000079c5 */ /* 0x000fcc0000000000 */
        /* <DEDUP_REMOVED lines=20> */
[----:B------:R-:W-:Y:S05]  /*3c80*/  @!P0 BRA `(.L_x_49) ;  /* 0xffffffe800f08947 */ /* 0x000fea000383ffff */
.L_x_47:
[----:B------:R5:W-:Y:S04]  /*3c90*/  STL [R1+0x10c], R84 ;  /* 0x00010c5401007387 */ /* 0x000be80000100800 */
[----:B------:R-:W3:Y:S01]  /*3ca0*/  LDL.LU R8, [R1] ;  /* 0x0000000001087983 */ /* 0x000ee20000300800 */
[----:B--2---:R-:W-:Y:S06]  /*3cb0*/  BAR.SYNC.DEFER_BLOCKING 0x0 ;  /* 0x0000000000007b1d */ /* 0x004fec0000010000 */
[----:B-----5:R-:W2:Y:S04]  /*3cc0*/  LDL.LU R84, [R1+0x4] ;  /* 0x0000040001547983 */ /* 0x020ea80000300800 */
[----:B------:R5:W-:Y:S04]  /*3cd0*/  STL [R1+0x108], R85 ;  /* 0x0001085501007387 */ /* 0x000be80000100800 */
[----:B-----5:R-:W5:Y:S01]  /*3ce0*/  LDL.LU R85, [R1+0xc] ;  /* 0x00000c0001557983 */ /* 0x020f620000300800 */
[----:B------:R-:W4:Y:S03]  /*3cf0*/  @!P2 SYNCS.CCTL.IV [UR59+0x48000] ;  /* 0x04800000ff00a9b1 */ /* 0x000f26000800003b */
[----:B------:R-:W5:Y:S04]  /*3d00*/  LDL.LU R9, [R1+0x8] ;  /* 0x0000080001097983 */ /* 0x000f680000300800 */
[----:B------:R1:W-:Y:S01]  /*3d10*/  STL [R1+0x104], R86 ;  /* 0x0001045601007387 */ /* 0x0003e20000100800 */
[----:B----4-:R-:W-:Y:S06]  /*3d20*/  BAR.SYNC.DEFER_BLOCKING 0x0 ;  /* 0x0000000000007b1d */ /* 0x010fec0000010000 */
[----:B-1----:R-:W4:Y:S04]  /*3d30*/  LDL.LU R86, [R1+0x14] ;  /* 0x0000140001567983 */ /* 0x002f280000300800 */
[----:B------:R-:W4:Y:S04]  /*3d40*/  LDL.LU R10, [R1+0x10] ;  /* 0x00001000010a7983 */ /* 0x000f280000300800 */
[----:B------:R1:W-:Y:S01]  /*3d50*/  STL [R1+0x100], R87 ;  /* 0x0001005701007387 */ /* 0x0003e20000100800 */
[----:B------:R-:W1:Y:S02]  /*3d60*/  @!P2 SYNCS.CCTL.IV [UR59+0x48008] ;  /* 0x04800800ff00a9b1 */ /* 0x000e64000800003b */
[----:B-1----:R-:W-:Y:S06]  /*3d70*/  BAR.SYNC.DEFER_BLOCKING 0x0 ;  /* 0x0000000000007b1d */ /* 0x002fec0000010000 */
[----:B------:R-:W4:Y:S04]  /*3d80*/  LDL.LU R87, [R1+0x1c] ;  /* 0x00001c0001577983 */ /* 0x000f280000300800 */
[----:B------:R-:W4:Y:S04]  /*3d90*/  LDL.LU R11, [R1+0x18] ;  /* 0x00001800010b7983 */ /* 0x000f280000300800 */
[----:B------:R-:W4:Y:S04]  /*3da0*/  LDL.LU R20, [R1+0x24] ;  /* 0x0000240001147983 */ /* 0x000f280000300800 */
[----:B------:R-:W4:Y:S04]  /*3db0*/  LDL.LU R4, [R1+0x20] ;  /* 0x0000200001047983 */ /* 0x000f280000300800 */
[----:B------:R-:W4:Y:S01]  /*3dc0*/  LDL.LU R3, [R1+0x2c] ;  /* 0x00002c0001037983 */ /* 0x000f220000300800 */
[----:B------:R-:W-:Y:S01]  /*3dd0*/  F2FP.BF16.F32.PACK_AB R152, R153, R152 ;  /* 0x000000989998723e */ /* 0x000fe200000010ff */
[----:B------:R-:W1:Y:S02]  /*3de0*/  @!P2 SYNCS.CCTL.IV [UR59+0x48010] ;  /* 0x04801000ff00a9b1 */ /* 0x000e64000800003b */
[----:B------:R-:W4:Y:S04]  /*3df0*/  LDL.LU R5, [R1+0x28] ;  /* 0x0000280001057983 */ /* 0x000f280000300800 */
        /* <DEDUP_REMOVED lines=51> */
[----:B---3--:R-:W3:Y:S01]  /*4130*/  LDL.LU R2, [R1+0xf8] ;  /* 0x0000f80001027983 */ /* 0x008ee20000300800 */
[----:B--2---:R-:W-:-:S03]  /*4140*/  F2FP.BF16.F32.PACK_AB R8, R84, R8 ;  /* 0x000000085408723e */ /* 0x004fc600000010ff */
[----:B------:R-:W2:Y:S01]  /*4150*/  LDL.LU R84, [R1+0x10c] ;  /* 0x00010c0001547983 */ /* 0x000ea20000300800 */
[----:B-----5:R-:W-:-:S03]  /*4160*/  F2FP.BF16.F32.PACK_AB R9, R85, R9 ;  /* 0x000000095509723e */ /* 0x020fc600000010ff */
[----:B------:R-:W2:Y:S01]  /*4170*/  LDL.LU R85, [R1+0x108] ;  /* 0x0001080001557983 */ /* 0x000ea20000300800 */
[----:B----4-:R-:W-:-:S03]  /*4180*/  F2FP.BF16.F32.PACK_AB R10, R86, R10 ;  /* 0x0000000a560a723e */ /* 0x010fc600000010ff */
[----:B------:R-:W4:Y:S01]  /*4190*/  LDL.LU R86, [R1+0x104] ;  /* 0x0001040001567983 */ /* 0x000f220000300800 */
[----:B------:R-:W-:-:S03]  /*41a0*/  F2FP.BF16.F32.PACK_AB R11, R87, R11 ;  /* 0x0000000b570b723e */ /* 0x000fc600000010ff */
[----:B------:R-:W4:Y:S01]  /*41b0*/  LDL.LU R87, [R1+0x100] ;  /* 0x0001000001577983 */ /* 0x000f220000300800 */
[----:B------:R-:W-:Y:S02]  /*41c0*/  F2FP.BF16.F32.PACK_AB R153, R155, R154 ;  /* 0x0000009a9b99723e */ /* 0x000fe400000010ff */
[----:B------:R-:W-:Y:S02]  /*41d0*/  ELECT P0, URZ, PT ;  /* 0x00000000003f782f */ /* 0x000fe40003800000 */
[----:B------:R-:W-:Y:S01]  /*41e0*/  F2FP.BF16.F32.PACK_AB R184, R185, R184 ;  /* 0x000000b8b9b8723e */ /* 0x000fe200000010ff */
[----:B------:R-:W-:Y:S01]  /*41f0*/  ULOP3.LUT UR57, UR57, 0x1, URZ, 0xc0, !UPT ;  /* 0x0000000139397892 */ /* 0x000fe2000f8ec03f */
[----:B------:R-:W-:Y:S02]  /*4200*/  F2FP.BF16.F32.PACK_AB R154, R157, R156 ;  /* 0x0000009c9d9a723e */ /* 0x000fe400000010ff */
[----:B------:R-:W-:Y:S01]  /*4210*/  F2FP.BF16.F32.PACK_AB R4, R20, R4 ;  /* 0x000000041404723e */ /* 0x000fe200000010ff */
[----:B------:R-:W-:Y:S01]  /*4220*/  ULEA UR56, UR57, UR59, 0xf ;  /* 0x0000003b39387291 */ /* 0x000fe2000f8e783f */
[----:B------:R-:W5:Y:S01]  /*4230*/  S2R R20, SR_TID.X ;  /* 0x0000000000147919 */ /* 0x000f620000002100 */
[----:B------:R-:W-:Y:S01]  /*4240*/  F2FP.BF16.F32.PACK_AB R155, R159, R158 ;  /* 0x0000009e9f9b723e */ /* 0x000fe200000010ff */
[----:B------:R-:W-:Y:S01]  /*4250*/  ULEA UR57, UR57, UR58, 0x6 ;  /* 0x0000003a39397291 */ /* 0x000fe2000f8e303f */
[----:B------:R-:W-:-:S02]  /*4260*/  F2FP.BF16.F32.PACK_AB R185, R187, R186 ;  /* 0x000000babbb9723e */ /* 0x000fc400000010ff */
[----:B------:R-:W-:Y:S01]  /*4270*/  F2FP.BF16.F32.PACK_AB R5, R3, R5 ;  /* 0x000000050305723e */ /* 0x000fe200000010ff */
[----:B------:R-:W-:Y:S01]  /*4280*/  UMOV UR58, UR11 ;  /* 0x0000000b003a7c82 */ /* 0x000fe20008000000 */
[----:B------:R-:W-:Y:S02]  /*4290*/  F2FP.BF16.F32.PACK_AB R88, R89, R88 ;  /* 0x000000585958723e */ /* 0x000fe400000010ff */
[----:B------:R-:W-:Y:S02]  /*42a0*/  F2FP.BF16.F32.PACK_AB R186, R189, R188 ;  /* 0x000000bcbdba723e */ /* 0x000fe400000010ff */
[----:B------:R-:W-:Y:S02]  /*42b0*/  F2FP.BF16.F32.PACK_AB R187, R191, R190 ;  /* 0x000000bebfbb723e */ /* 0x000fe400000010ff */
[----:B------:R-:W-:Y:S02]  /*42c0*/  F2FP.BF16.F32.PACK_AB R6, R0, R6 ;  /* 0x000000060006723e */ /* 0x000fe400000010ff */
[----:B------:R-:W-:-:S02]  /*42d0*/  F2FP.BF16.F32.PACK_AB R89, R91, R90 ;  /* 0x0000005a5b59723e */ /* 0x000fc400000010ff */
[----:B------:R-:W-:Y:S02]  /*42e0*/  F2FP.BF16.F32.PACK_AB R120, R121, R120 ;  /* 0x000000787978723e */ /* 0x000fe400000010ff */
[----:B------:R-:W-:Y:S02]  /*42f0*/  F2FP.BF16.F32.PACK_AB R90, R93, R92 ;  /* 0x0000005c5d5a723e */ /* 0x000fe400000010ff */
[----:B------:R-:W-:Y:S02]  /*4300*/  F2FP.BF16.F32.PACK_AB R91, R95, R94 ;  /* 0x0000005e5f5b723e */ /* 0x000fe400000010ff */
[----:B------:R-:W-:Y:S02]  /*4310*/  F2FP.BF16.F32.PACK_AB R121, R123, R122 ;  /* 0x0000007a7b79723e */ /* 0x000fe400000010ff */
[----:B------:R-:W-:Y:S02]  /*4320*/  F2FP.BF16.F32.PACK_AB R24, R25, R24 ;  /* 0x000000181918723e */ /* 0x000fe400000010ff */
[----:B------:R-:W-:-:S02]  /*4330*/  F2FP.BF16.F32.PACK_AB R122, R125, R124 ;  /* 0x0000007c7d7a723e */ /* 0x000fc400000010ff */
[----:B------:R-:W-:Y:S02]  /*4340*/  F2FP.BF16.F32.PACK_AB R123, R127, R126 ;  /* 0x0000007e7f7b723e */ /* 0x000fe400000010ff */
[----:B------:R-:W-:Y:S01]  /*4350*/  F2FP.BF16.F32.PACK_AB R25, R27, R26 ;  /* 0x0000001a1b19723e */ /* 0x000fe200000010ff */
[C---:B-----5:R-:W-:Y:S01]  /*4360*/  IMAD.SHL.U32 R0, R20.reuse, 0x80, RZ ;  /* 0x0000008014007824 */ /* 0x060fe200078e00ff */
[----:B------:R-:W-:Y:S02]  /*4370*/  LOP3.LUT R3, R20, 0x7f, RZ, 0xc0, !PT ;  /* 0x0000007f14037812 */ /* 0x000fe400078ec0ff */
[----:B------:R-:W-:Y:S02]  /*4380*/  F2FP.BF16.F32.PACK_AB R56, R57, R56 ;  /* 0x000000383938723e */ /* 0x000fe400000010ff */
[----:B------:R-:W-:Y:S02]  /*4390*/  LOP3.LUT R0, R0, 0x780, RZ, 0xc0, !PT ;  /* 0x0000078000007812 */ /* 0x000fe400078ec0ff */
        /* <DEDUP_REMOVED lines=13> */
[----:B------:R-:W-:Y:S02]  /*4470*/  ISETP.LT.U32.AND P0, PT, R3, 0x40, P0 ;  /* 0x000000400300780c */ /* 0x000fe40000701070 */
[----:B------:R-:W-:Y:S02]  /*4480*/  F2FP.BF16.F32.PACK_AB R194, R197, R196 ;  /* 0x000000c4c5c2723e */ /* 0x000fe400000010ff */
[----:B------:R-:W-:Y:S02]  /*4490*/  F2FP.BF16.F32.PACK_AB R195, R199, R198 ;  /* 0x000000c6c7c3723e */ /* 0x000fe400000010ff */
[----:B------:R-:W-:Y:S02]  /*44a0*/  F2FP.BF16.F32.PACK_AB R97, R99, R98 ;  /* 0x000000626361723e */ /* 0x000fe400000010ff */
[----:B------:R-:W-:Y:S02]  /*44b0*/  F2FP.BF16.F32.PACK_AB R128, R129, R128 ;  /* 0x000000808180723e */ /* 0x000fe400000010ff */
[----:B------:R-:W-:-:S02]  /*44c0*/  F2FP.BF16.F32.PACK_AB R98, R101, R100 ;  /* 0x000000646562723e */ /* 0x000fc400000010ff */
[----:B------:R-:W-:Y:S01]  /*44d0*/  F2FP.BF16.F32.PACK_AB R99, R103, R102 ;  /* 0x000000666763723e */ /* 0x000fe200000010ff */
[----:B------:R-:W-:Y:S01]  /*44e0*/  VOTEU.ANY UP0, P0 ;  /* 0x00000000003f7886 */ /* 0x000fe20000000100 */
[----:B------:R-:W-:Y:S01]  /*44f0*/  F2FP.BF16.F32.PACK_AB R129, R131, R130 ;  /* 0x000000828381723e */ /* 0x000fe200000010ff */
[----:B------:R-:W-:Y:S01]  /*4500*/  VOTEU.ANY UP1, P0 ;  /* 0x00000000003f7886 */ /* 0x000fe20000020100 */
[----:B------:R-:W-:Y:S02]  /*4510*/  F2FP.BF16.F32.PACK_AB R32, R33, R32 ;  /* 0x000000202120723e */ /* 0x000fe400000010ff */
[----:B------:R-:W-:Y:S01]  /*4520*/  F2FP.BF16.F32.PACK_AB R130, R133, R132 ;  /* 0x000000848582723e */ /* 0x000fe200000010ff */
[----:B------:R-:W-:Y:S01]  /*4530*/  @UP0 UMOV UR8, UR52 ;  /* 0x0000003400080c82 */ /* 0x000fe20008000000 */
[----:B------:R-:W-:Y:S01]  /*4540*/  F2FP.BF16.F32.PACK_AB R131, R135, R134 ;  /* 0x000000868783723e */ /* 0x000fe200000010ff */
[----:B------:R-:W-:Y:S01]  /*4550*/  @UP0 UMOV UR9, UR53 ;  /* 0x0000003500090c82 */ /* 0x000fe20008000000 */
        /* <DEDUP_REMOVED lines=63> */
[----:B---3--:R-:W-:Y:S01]  /*4950*/  F2FP.BF16.F32.PACK_AB R231, R21, R2 ;  /* 0x0000000215e7723e */ /* 0x008fe200000010ff */
[----:B------:R-:W-:Y:S01]  /*4960*/  IMAD.SHL.U32 R21, R20, 0x10, RZ ;  /* 0x0000001014157824 */ /* 0x000fe200078e00ff */
[----:B------:R-:W-:Y:S02]  /*4970*/  F2FP.BF16.F32.PACK_AB R113, R115, R114 ;  /* 0x000000727371723e */ /* 0x000fe400000010ff */
[----:B------:R-:W-:Y:S02]  /*4980*/  F2FP.BF16.F32.PACK_AB R144, R145, R144 ;  /* 0x000000909190723e */ /* 0x000fe400000010ff */
[----:B------:R-:W-:-:S02]  /*4990*/  LOP3.LUT R21, R0, 0x70, R21, 0xf8, !PT ;  /* 0x0000007000157812 */ /* 0x000fc400078ef815 */
[----:B------:R-:W-:Y:S02]  /*49a0*/  F2FP.BF16.F32.PACK_AB R114, R117, R116 ;  /* 0x000000747572723e */ /* 0x000fe400000010ff */
[----:B------:R-:W-:Y:S01]  /*49b0*/  LOP3.LUT R21, R21, 0x10, R20, 0x78, !PT ;  /* 0x0000001015157812 */ /* 0x000fe200078e7814 */
[----:B------:R-:W-:Y:S01]  /*49c0*/  IMAD.SHL.U32 R20, R20, 0x40, RZ ;  /* 0x0000004014147824 */ /* 0x000fe200078e00ff */
[----:B------:R-:W-:Y:S02]  /*49d0*/  F2FP.BF16.F32.PACK_AB R115, R119, R118 ;  /* 0x000000767773723e */ /* 0x000fe400000010ff */
[----:B------:R-:W-:Y:S02]  /*49e0*/  F2FP.BF16.F32.PACK_AB R145, R147, R146 ;  /* 0x000000929391723e */ /* 0x000fe400000010ff */
[----:B------:R-:W-:Y:S02]  /*49f0*/  LOP3.LUT R20, R21, 0x1800, R20, 0xf8, !PT ;  /* 0x0000180015147812 */ /* 0x000fe400078ef814 */
[----:B------:R-:W-:-:S02]  /*4a00*/  F2FP.BF16.F32.PACK_AB R48, R49, R48 ;  /* 0x000000303130723e */ /* 0x000fc400000010ff */
[C---:B------:R-:W-:Y:S01]  /*4a10*/  LOP3.LUT R2, R20.reuse, 0x20, RZ, 0x3c, !PT ;  /* 0x0000002014027812 */ /* 0x040fe200078e3cff */
[C---:B------:R-:W-:Y:S01]  /*4a20*/  VIADD R0, R20.reuse, UR59 ;  /* 0x0000003b14007c36 */ /* 0x040fe20008000000 */
[C---:B------:R-:W-:Y:S02]  /*4a30*/  LOP3.LUT R3, R20.reuse, 0x40, RZ, 0x3c, !PT ;  /* 0x0000004014037812 */ /* 0x040fe400078e3cff */
[----:B------:R-:W-:Y:S01]  /*4a40*/  LOP3.LUT R20, R20, 0x60, RZ, 0x3c, !PT ;  /* 0x0000006014147812 */ /* 0x000fe200078e3cff */
[----:B------:R-:W-:Y:S01]  /*4a50*/  VIADD R2, R2, UR59 ;  /* 0x0000003b02027c36 */ /* 0x000fe20008000000 */
[----:B-1----:R-:W-:Y:S01]  /*4a60*/  STSM.16.M88.4 [R0], R8 ;  /* 0x0000000800007844 */ /* 0x002fe20000000200 */
[----:B------:R-:W-:Y:S01]  /*4a70*/  VIADD R3, R3, UR59 ;  /* 0x0000003b03037c36 */ /* 0x000fe20008000000 */
[----:B------:R-:W-:Y:S01]  /*4a80*/  F2FP.BF16.F32.PACK_AB R146, R149, R148 ;  /* 0x000000949592723e */ /* 0x000fe200000010ff */
[----:B------:R-:W-:Y:S01]  /*4a90*/  VIADD R20, R20, UR59 ;  /* 0x0000003b14147c36 */ /* 0x000fe20008000000 */
[----:B------:R-:W-:Y:S01]  /*4aa0*/  STSM.16.M88.4 [R0+0x8000], R216 ;  /* 0x008000d800007844 */ /* 0x000fe20000000200 */
[----:B------:R-:W-:-:S02]  /*4ab0*/  F2FP.BF16.F32.PACK_AB R147, R151, R150 ;  /* 0x000000969793723e */ /* 0x000fc400000010ff */
[----:B------:R-:W-:Y:S01]  /*4ac0*/  F2FP.BF16.F32.PACK_AB R49, R51, R50 ;  /* 0x000000323331723e */ /* 0x000fe200000010ff */
[----:B------:R-:W-:Y:S01]  /*4ad0*/  STSM.16.M88.4 [R0+0x2000], R152 ;  /* 0x0020009800007844 */ /* 0x000fe20000000200 */
[----:B------:R-:W-:Y:S02]  /*4ae0*/  F2FP.BF16.F32.PACK_AB R80, R81, R80 ;  /* 0x000000505150723e */ /* 0x000fe400000010ff */
[----:B------:R-:W-:Y:S01]  /*4af0*/  F2FP.BF16.F32.PACK_AB R50, R53, R52 ;  /* 0x000000343532723e */ /* 0x000fe200000010ff */
[----:B------:R-:W-:Y:S01]  /*4b00*/  STSM.16.M88.4 [R0+0xa000], R184 ;  /* 0x00a000b800007844 */ /* 0x000fe20000000200 */
[----:B------:R-:W-:Y:S02]  /*4b10*/  F2FP.BF16.F32.PACK_AB R51, R55, R54 ;  /* 0x000000363733723e */ /* 0x000fe400000010ff */
[----:B------:R-:W-:Y:S01]  /*4b20*/  F2FP.BF16.F32.PACK_AB R81, R83, R82 ;  /* 0x000000525351723e */ /* 0x000fe200000010ff */
[----:B------:R-:W-:Y:S01]  /*4b30*/  STSM.16.M88.4 [R0+0x4000], R88 ;  /* 0x0040005800007844 */ /* 0x000fe20000000200 */
[----:B--2---:R-:W-:-:S03]  /*4b40*/  F2FP.BF16.F32.PACK_AB R82, R85, R84 ;  /* 0x000000545552723e */ /* 0x004fc600000010ff */
[----:B------:R-:W-:Y:S04]  /*4b50*/  STSM.16.M88.4 [R0+0xc000], R120 ;  /* 0x00c0007800007844 */ /* 0x000fe80000000200 */
[----:B------:R-:W-:Y:S04]  /*4b60*/  STSM.16.M88.4 [R0+0x6000], R24 ;  /* 0x0060001800007844 */ /* 0x000fe80000000200 */
[----:B------:R-:W-:Y:S04]  /*4b70*/  STSM.16.M88.4 [R0+0xe000], R56 ;  /* 0x00e0003800007844 */ /* 0x000fe80000000200 */
[----:B------:R-:W-:Y:S04]  /*4b80*/  STSM.16.M88.4 [R2], R4 ;  /* 0x0000000402007844 */ /* 0x000fe80000000200 */
[----:B------:R-:W-:Y:S04]  /*4b90*/  STSM.16.M88.4 [R2+0x8000], R220 ;  /* 0x008000dc02007844 */ /* 0x000fe80000000200 */
[----:B------:R-:W-:Y:S04]  /*4ba0*/  STSM.16.M88.4 [R2+0x2000], R160 ;  /* 0x002000a002007844 */ /* 0x000fe80000000200 */
[----:B------:R-:W-:Y:S04]  /*4bb0*/  STSM.16.M88.4 [R2+0xa000], R192 ;  /* 0x00a000c002007844 */ /* 0x000fe80000000200 */
[----:B------:R-:W-:Y:S04]  /*4bc0*/  STSM.16.M88.4 [R2+0x4000], R96 ;  /* 0x0040006002007844 */ /* 0x000fe80000000200 */
[----:B------:R-:W-:Y:S01]  /*4bd0*/  STSM.16.M88.4 [R2+0xc000], R128 ;  /* 0x00c0008002007844 */ /* 0x000fe20000000200 */
[----:B----4-:R-:W-:-:S03]  /*4be0*/  F2FP.BF16.F32.PACK_AB R83, R87, R86 ;  /* 0x000000565753723e */ /* 0x010fc600000010ff */
[----:B------:R-:W-:Y:S04]  /*4bf0*/  STSM.16.M88.4 [R2+0x6000], R32 ;  /* 0x0060002002007844 */ /* 0x000fe80000000200 */
[----:B------:R-:W-:Y:S04]  /*4c00*/  STSM.16.M88.4 [R2+0xe000], R64 ;  /* 0x00e0004002007844 */ /* 0x000fe80000000200 */
[----:B------:R-:W-:Y:S04]  /*4c10*/  STSM.16.M88.4 [R3], R12 ;  /* 0x0000000c03007844 */ /* 0x000fe80000000200 */
[----:B------:R-:W-:Y:S04]  /*4c20*/  STSM.16.M88.4 [R3+0x8000], R224 ;  /* 0x008000e003007844 */ /* 0x000fe80000000200 */
[----:B------:R-:W-:Y:S04]  /*4c30*/  STSM.16.M88.4 [R3+0x2000], R168 ;  /* 0x002000a803007844 */ /* 0x000fe80000000200 */
[----:B------:R-:W-:Y:S04]  /*4c40*/  STSM.16.M88.4 [R3+0xa000], R200 ;  /* 0x00a000c803007844 */ /* 0x000fe80000000200 */
[----:B------:R-:W-:Y:S04]  /*4c50*/  STSM.16.M88.4 [R3+0x4000], R104 ;  /* 0x0040006803007844 */ /* 0x000fe80000000200 */
        /* <DEDUP_REMOVED lines=10> */
[----:B------:R-:W-:Y:S01]  /*4d00*/  STSM.16.M88.4 [R20+0xe000], R80 ;  /* 0x00e0005014007844 */ /* 0x000fe20000000200 */
[----:B------:R1:W-:Y:S06]  /*4d10*/  MEMBAR.ALL.CTA ;  /* 0x0000000000007992 */ /* 0x0003ec0000008000 */
[----:B-1----:R-:W1:Y:S02]  /*4d20*/  FENCE.VIEW.ASYNC.S ;  /* 0x00000000000073c6 */ /* 0x002e640000000000 */
[----:B-1----:R-:W-:Y:S06]  /*4d30*/  BAR.SYNC.DEFER_BLOCKING 0x0 ;  /* 0x0000000000007b1d */ /* 0x002fec0000010000 */
[----:B------:R1:W-:Y:S01]  /*4d40*/  @UP1 UTMASTG.2D [UR56], [UR8] ;  /* 0x00000038080013b5 */ /* 0x0003e20008008000 */
[----:B------:R0:W-:Y:S01]  /*4d50*/  UTMACMDFLUSH ;  /* 0x00000000000079b7 */ /* 0x0001e20000000000 */
[----:B------:R-:W-:-:S04]  /*4d60*/  DEPBAR.LE SB0, 0x0 ;  /* 0x000080000000791a */ /* 0x000fc80000000000 */
[----:B------:R-:W-:Y:S06]  /*4d70*/  BAR.SYNC.DEFER_BLOCKING 0x0 ;  /* 0x0000000000007b1d */ /* 0x000fec0000010000 */
[----:B-1----:R-:W-:Y:S05]  /*4d80*/  EXIT ;  /* 0x000000000000794d */ /* 0x002fea0003800000 */
.L_x_48:
[----:B------:R-:W2:Y:S02]  /*4d90*/  SYNCS.PHASECHK.TRANS64.TRYWAIT P0, [UR22+0x48000], R2 ;  /* 0x04800002ff0075a7 */ /* 0x000ea40008000156 */
[----:B--2---:R-:W-:Y:S05]  /*4da0*/  @!P0 BRA `(.L_x_48) ;  /* 0xfffffffc00f88947 */ /* 0x004fea000383ffff */
[----:B------:R-:W-:Y:S05]  /*4db0*/  BRA `(.L_x_50) ;  /* 0xffffffdc00347947 */ /* 0x000fea000383ffff */
.L_x_51:
[----:B------:R-:W-:-:S00]  /*4dc0*/  BRA `(.L_x_51) ;  /* 0xfffffffc00fc7947 */ /* 0x000fc0000383ffff */
[----:B------:R-:W-:-:S00]  /*4dd0*/  NOP ;  /* 0x0000000000007918 */ /* 0x000fc00000000000 */
        /* <DEDUP_REMOVED lines=10> */
.L_x_52:


//--------------------- .nv.shared.gluon_wgmma    --------------------------
	.section	.nv.shared.gluon_wgmma,"aw",@nobits
	.sectionflags	@""
	.align	16
	.zero		1024


//--------------------- .nv.shared.reserved.0     --------------------------
	.section	.nv.shared.reserved.0,"aw",@nobits
	.weak		__nv_reservedSMEM_offset_0_alias
	.size		__nv_reservedSMEM_offset_0_alias, 0, 0
	.other		__nv_reservedSMEM_offset_0_alias,@"STO_CUDA_RESERVED_SHARED STV_DEFAULT"
__nv_reservedSMEM_offset_0_alias:
	.zero		0


//--------------------- .nv.constant0.gluon_wgmma --------------------------
	.section	.nv.constant0.gluon_wgmma,"a",@progbits
	.sectionflags	@""
	.align	4
.nv.constant0.gluon_wgmma:
	.zero		608


//--------------------- SYMBOLS --------------------------

	.type		.nv.reservedSmem.offset0,@object
	.size		.nv.reservedSmem.offset0,0x4
